// auto-generated by cutlass_sweep.conv — config: {"arch": "sm_100", "cluster_m": 1, "cluster_n": 1, "conv_kind": "dgrad", "dtype": "fp16", "ndim": 3, "tile_k": 64, "tile_m": 128, "tile_n": 64}
#include "cutlass/cutlass.h"
#include "cute/tensor.hpp"
#include "cutlass/kernel_hardware_info.hpp"
#include "cutlass/conv/convolution.h"
#include "cutlass/conv/dispatch_policy.hpp"
#include "cutlass/conv/collective/collective_builder.hpp"
#include "cutlass/conv/kernel/conv_universal.hpp"
#include "cutlass/conv/device/conv_universal_adapter.hpp"
#include "cutlass/epilogue/collective/collective_builder.hpp"

using namespace cute;
using Elem = cutlass::half_t;
using Acc  = float;
using LayoutAB = cutlass::layout::TensorNDHWC;
using LayoutC  = cutlass::layout::TensorNDHWC;
constexpr auto ConvOp = cutlass::conv::Operator::kDgrad;
using TileShape    = Shape<_128, _64, Shape<_64>>;
using ClusterShape = Shape<_1, _1, _1>;

using CollectiveEpilogue = typename cutlass::epilogue::collective::CollectiveBuilder<
    cutlass::arch::Sm100, cutlass::arch::OpClassTensorOp,
    TileShape, ClusterShape,
    cutlass::epilogue::collective::EpilogueTileAuto,
    Acc, Acc,
    Elem, LayoutC, 128 / cutlass::sizeof_bits<Elem>::value,
    Elem, LayoutC, 128 / cutlass::sizeof_bits<Elem>::value,
    cutlass::epilogue::collective::EpilogueScheduleAuto
  >::CollectiveOp;

using CollectiveMainloop = typename cutlass::conv::collective::CollectiveBuilder<
    cutlass::arch::Sm100, cutlass::arch::OpClassTensorOp, ConvOp,
    Elem, LayoutAB, 128 / cutlass::sizeof_bits<Elem>::value,
    Elem, LayoutAB, 128 / cutlass::sizeof_bits<Elem>::value,
    Acc,
    TileShape, ClusterShape,
    cutlass::conv::collective::StageCountAutoCarveout<
        static_cast<int>(sizeof(typename CollectiveEpilogue::SharedStorage))>,
    cutlass::conv::collective::KernelScheduleAuto
  >::CollectiveOp;

using ProblemShape = cutlass::conv::ConvProblemShape<
    ConvOp, CollectiveMainloop::DispatchPolicy::NumSpatialDimensions>;
using ConvKernel = cutlass::conv::kernel::ConvUniversal<
    ProblemShape, CollectiveMainloop, CollectiveEpilogue>;
using Conv = cutlass::conv::device::ConvUniversalAdapter<ConvKernel>;

auto* _anchor = &cutlass::device_kernel<ConvKernel>;


// ===== COMPILED SASS (sm_100a) =====

	.target	sm_100a

	.elftype	@"ET_EXEC"


//--------------------- .note.nv.tkinfo           --------------------------
	.section	.note.nv.tkinfo,"",@"SHT_NOTE"
	.sectionflags	@"SHF_NOTE_NV_TKINFO"
	.tkinfo
        /*0018*/ 	.word	0x00000002
        /*0030*/ 	.string	""
        /*0030*/ 	.string	"ptxas"
        /*0030*/ 	.string	"Cuda compilation tools, release 13.0, V13.0.88"
        /*0030*/ 	.string	"Build cuda_13.0.r13.0/compiler.36424714_0"
        /*0030*/ 	.string	"-arch sm_100a -m 64 "



//--------------------- .note.nv.cuinfo           --------------------------
	.section	.note.nv.cuinfo,"",@"SHT_NOTE"
	.sectionflags	@"SHF_NOTE_NV_CUINFO"
        /*0018*/ 	.short	0x0002
        /*001a*/ 	.short	0x0064
        /*001c*/ 	.short	0x0082
	.zero		2


//--------------------- .nv.info                  --------------------------
	.section	.nv.info,"",@"SHT_CUDA_INFO"
	.align	4


	//----- nvinfo : EIATTR_REGCOUNT
	.align		4
        /*0000*/ 	.byte	0x04, 0x2f
        /*0002*/ 	.short	(.L_19 - .L_18)
	.align		4
.L_18:
        /*0004*/ 	.word	index@(_ZN7cutlass13device_kernelINS_4conv6kernel13ConvUniversalINS1_16ConvProblemShapeILNS1_8OperatorE1ELi3EEENS1_10collective14CollectiveConvINS1_47MainloopSm100TmaUmmaWarpSpecializedImplicitGemmILS5_1ELi8ELi3ELi1ELi2EN4cute5tupleIJNSA_1CILi1EEESD_SD_EEEEENSB_IJNSC_ILi128EEENSC_ILi64EEENSB_IJSH_EEEEEENS_6half_tESK_NSA_8TiledMMAINSA_8MMA_AtomIJNSA_20SM100_MMA_F16BF16_SSISK_SK_fLi128ELi64ELNSA_4UMMA5MajorE0ELSP_1ELNSO_7ScaleInE0ELSQ_0EEEEEENSA_6LayoutISE_NSB_IJNSC_ILi0EEESU_SU_EEEEENSB_IJNSA_10UnderscoreESX_SX_EEEEENS7_6detail27Sm100ImplicitGemmTileTraitsINSA_20SM90_TMA_LOAD_IM2COLENSA_14ComposedLayoutINSA_7SwizzleILi3ELi4ELi3EEENSA_18smem_ptr_flag_bitsILi16EEENST_INSB_IJNSC_ILi8EEESH_EEENSB_IJSH_SD_EEEEEEEvEENS11_INSA_13SM90_TMA_LOADENS13_IS15_S17_NST_INSB_IJSH_S18_EEENSB_IJSD_SH_EEEEEEEvEEEENS_8epilogue10collective18CollectiveEpilogueINS1L_23Sm100TmaWarpSpecializedILi3ELi2ELi32ELb1ELb0EEEJSJ_NSB_IJNST_ISG_SD_EENST_INSC_ILi32EEESD_EEEEESK_NSB_IJNSB_IJllllEEESD_SU_EEESK_S1V_NS1L_6fusion15FusionCallbacksIS1P_NS1W_17LinearCombinationISK_fSK_fLNS_15FloatRoundStyleE2EEESJ_S1T_JEEENSA_5SM1004TMEM4LOAD26SM100_TMEM_LOAD_32dp32b32xES12_NS13_INS14_ILi2ELi4ELi3EEES17_NST_INSB_IJS18_S1R_EEENSB_IJS1R_SD_EEEEEEENSA_39AutoVectorizingCopyWithAssumedAlignmentILi128EEENSA_21SM90_TMA_STORE_IM2COLES2A_S2C_S2C_EEEvvEEEEvNT_6ParamsE)
        /*0008*/ 	.word	0x0000007f


	//----- nvinfo : EIATTR_FRAME_SIZE
	.align		4
.L_19:
        /*000c*/ 	.byte	0x04, 0x11
        /*000e*/ 	.short	(.L_21 - .L_20)
	.align		4
.L_20:
        /*0010*/ 	.word	index@($__internal_2_$__cuda_sm10x_tcgen05_guardrail_trap_unallocated_columns_being_dealloced)
        /*0014*/ 	.word	0x00000008


	//----- nvinfo : EIATTR_FRAME_SIZE
	.align		4
.L_21:
        /*0018*/ 	.byte	0x04, 0x11
        /*001a*/ 	.short	(.L_23 - .L_22)
	.align		4
.L_22:
        /*001c*/ 	.word	index@($__internal_1_$__cuda_sm10x_tcgen05_guardrail_trap_phase_invalid_during_alloc)
        /*0020*/ 	.word	0x00000008


	//----- nvinfo : EIATTR_FRAME_SIZE
	.align		4
.L_23:
        /*0024*/ 	.byte	0x04, 0x11
        /*0026*/ 	.short	(.L_25 - .L_24)
	.align		4
.L_24:
        /*0028*/ 	.word	index@($__internal_0_$__cuda_sm10x_tcgen05_guardrail_trap_col_being_dealloced_not_returned_by_alloc)
        /*002c*/ 	.word	0x00000008


	//----- nvinfo : EIATTR_FRAME_SIZE
	.align		4
.L_25:
        /*0030*/ 	.byte	0x04, 0x11
        /*0032*/ 	.short	(.L_27 - .L_26)
	.align		4
.L_26:
        /*0034*/ 	.word	index@(_ZN7cutlass13device_kernelINS_4conv6kernel13ConvUniversalINS1_16ConvProblemShapeILNS1_8OperatorE1ELi3EEENS1_10collective14CollectiveConvINS1_47MainloopSm100TmaUmmaWarpSpecializedImplicitGemmILS5_1ELi8ELi3ELi1ELi2EN4cute5tupleIJNSA_1CILi1EEESD_SD_EEEEENSB_IJNSC_ILi128EEENSC_ILi64EEENSB_IJSH_EEEEEENS_6half_tESK_NSA_8TiledMMAINSA_8MMA_AtomIJNSA_20SM100_MMA_F16BF16_SSISK_SK_fLi128ELi64ELNSA_4UMMA5MajorE0ELSP_1ELNSO_7ScaleInE0ELSQ_0EEEEEENSA_6LayoutISE_NSB_IJNSC_ILi0EEESU_SU_EEEEENSB_IJNSA_10UnderscoreESX_SX_EEEEENS7_6detail27Sm100ImplicitGemmTileTraitsINSA_20SM90_TMA_LOAD_IM2COLENSA_14ComposedLayoutINSA_7SwizzleILi3ELi4ELi3EEENSA_18smem_ptr_flag_bitsILi16EEENST_INSB_IJNSC_ILi8EEESH_EEENSB_IJSH_SD_EEEEEEEvEENS11_INSA_13SM90_TMA_LOADENS13_IS15_S17_NST_INSB_IJSH_S18_EEENSB_IJSD_SH_EEEEEEEvEEEENS_8epilogue10collective18CollectiveEpilogueINS1L_23Sm100TmaWarpSpecializedILi3ELi2ELi32ELb1ELb0EEEJSJ_NSB_IJNST_ISG_SD_EENST_INSC_ILi32EEESD_EEEEESK_NSB_IJNSB_IJllllEEESD_SU_EEESK_S1V_NS1L_6fusion15FusionCallbacksIS1P_NS1W_17LinearCombinationISK_fSK_fLNS_15FloatRoundStyleE2EEESJ_S1T_JEEENSA_5SM1004TMEM4LOAD26SM100_TMEM_LOAD_32dp32b32xES12_NS13_INS14_ILi2ELi4ELi3EEES17_NST_INSB_IJS18_S1R_EEENSB_IJS1R_SD_EEEEEEENSA_39AutoVectorizingCopyWithAssumedAlignmentILi128EEENSA_21SM90_TMA_STORE_IM2COLES2A_S2C_S2C_EEEvvEEEEvNT_6ParamsE)
        /*0038*/ 	.word	0x00000008


	//----- nvinfo : EIATTR_MIN_STACK_SIZE
	.align		4
.L_27:
        /*003c*/ 	.byte	0x04, 0x12
        /*003e*/ 	.short	(.L_29 - .L_28)
	.align		4
.L_28:
        /*0040*/ 	.word	index@(_ZN7cutlass13device_kernelINS_4conv6kernel13ConvUniversalINS1_16ConvProblemShapeILNS1_8OperatorE1ELi3EEENS1_10collective14CollectiveConvINS1_47MainloopSm100TmaUmmaWarpSpecializedImplicitGemmILS5_1ELi8ELi3ELi1ELi2EN4cute5tupleIJNSA_1CILi1EEESD_SD_EEEEENSB_IJNSC_ILi128EEENSC_ILi64EEENSB_IJSH_EEEEEENS_6half_tESK_NSA_8TiledMMAINSA_8MMA_AtomIJNSA_20SM100_MMA_F16BF16_SSISK_SK_fLi128ELi64ELNSA_4UMMA5MajorE0ELSP_1ELNSO_7ScaleInE0ELSQ_0EEEEEENSA_6LayoutISE_NSB_IJNSC_ILi0EEESU_SU_EEEEENSB_IJNSA_10UnderscoreESX_SX_EEEEENS7_6detail27Sm100ImplicitGemmTileTraitsINSA_20SM90_TMA_LOAD_IM2COLENSA_14ComposedLayoutINSA_7SwizzleILi3ELi4ELi3EEENSA_18smem_ptr_flag_bitsILi16EEENST_INSB_IJNSC_ILi8EEESH_EEENSB_IJSH_SD_EEEEEEEvEENS11_INSA_13SM90_TMA_LOADENS13_IS15_S17_NST_INSB_IJSH_S18_EEENSB_IJSD_SH_EEEEEEEvEEEENS_8epilogue10collective18CollectiveEpilogueINS1L_23Sm100TmaWarpSpecializedILi3ELi2ELi32ELb1ELb0EEEJSJ_NSB_IJNST_ISG_SD_EENST_INSC_ILi32EEESD_EEEEESK_NSB_IJNSB_IJllllEEESD_SU_EEESK_S1V_NS1L_6fusion15FusionCallbacksIS1P_NS1W_17LinearCombinationISK_fSK_fLNS_15FloatRoundStyleE2EEESJ_S1T_JEEENSA_5SM1004TMEM4LOAD26SM100_TMEM_LOAD_32dp32b32xES12_NS13_INS14_ILi2ELi4ELi3EEES17_NST_INSB_IJS18_S1R_EEENSB_IJS1R_SD_EEEEEEENSA_39AutoVectorizingCopyWithAssumedAlignmentILi128EEENSA_21SM90_TMA_STORE_IM2COLES2A_S2C_S2C_EEEvvEEEEvNT_6ParamsE)
        /*0044*/ 	.word	0x00000008
.L_29:


//--------------------- .nv.compat                --------------------------
	.section	.nv.compat,"",@"SHT_CUDA_COMPAT_INFO"
	.align	4
        /*0000*/ 	.byte	0x02, 0x09, 0x01, 0x00, 0x02, 0x02, 0x02, 0x00, 0x02, 0x05, 0x05, 0x00, 0x03, 0x07, 0x01, 0x01
        /*0010*/ 	.byte	0x02, 0x03, 0x01, 0x00, 0x02, 0x06, 0x01, 0x00, 0x04, 0x0b, 0x08, 0x00, 0x09, 0x00, 0x00, 0x00
        /*0020*/ 	.byte	0x00, 0x00, 0x00, 0x00


//--------------------- .nv.info._ZN7cutlass13device_kernelINS_4conv6kernel13ConvUniversalINS1_16ConvProblemShapeILNS1_8OperatorE1ELi3EEENS1_10collective14CollectiveConvINS1_47MainloopSm100TmaUmmaWarpSpecializedImplicitGemmILS5_1ELi8ELi3ELi1ELi2EN4cute5tupleIJNSA_1CILi1EEESD_SD_EEEEENSB_IJNSC_ILi128EEENSC_ILi64EEENSB_IJSH_EEEEEENS_6half_tESK_NSA_8TiledMMAINSA_8MMA_AtomIJNSA_20SM100_MMA_F16BF16_SSISK_SK_fLi128ELi64ELNSA_4UMMA5MajorE0ELSP_1ELNSO_7ScaleInE0ELSQ_0EEEEEENSA_6LayoutISE_NSB_IJNSC_ILi0EEESU_SU_EEEEENSB_IJNSA_10UnderscoreESX_SX_EEEEENS7_6detail27Sm100ImplicitGemmTileTraitsINSA_20SM90_TMA_LOAD_IM2COLENSA_14ComposedLayoutINSA_7SwizzleILi3ELi4ELi3EEENSA_18smem_ptr_flag_bitsILi16EEENST_INSB_IJNSC_ILi8EEESH_EEENSB_IJSH_SD_EEEEEEEvEENS11_INSA_13SM90_TMA_LOADENS13_IS15_S17_NST_INSB_IJSH_S18_EEENSB_IJSD_SH_EEEEEEEvEEEENS_8epilogue10collective18CollectiveEpilogueINS1L_23Sm100TmaWarpSpecializedILi3ELi2ELi32ELb1ELb0EEEJSJ_NSB_IJNST_ISG_SD_EENST_INSC_ILi32EEESD_EEEEESK_NSB_IJNSB_IJllllEEESD_SU_EEESK_S1V_NS1L_6fusion15FusionCallbacksIS1P_NS1W_17LinearCombinationISK_fSK_fLNS_15FloatRoundStyleE2EEESJ_S1T_JEEENSA_5SM1004TMEM4LOAD26SM100_TMEM_LOAD_32dp32b32xES12_NS13_INS14_ILi2ELi4ELi3EEES17_NST_INSB_IJS18_S1R_EEENSB_IJS1R_SD_EEEEEEENSA_39AutoVectorizingCopyWithAssumedAlignmentILi128EEENSA_21SM90_TMA_STORE_IM2COLES2A_S2C_S2C_EEEvvEEEEvNT_6ParamsE --------------------------
	.section	.nv.info._ZN7cutlass13device_kernelINS_4conv6kernel13ConvUniversalINS1_16ConvProblemShapeILNS1_8OperatorE1ELi3EEENS1_10collective14CollectiveConvINS1_47MainloopSm100TmaUmmaWarpSpecializedImplicitGemmILS5_1ELi8ELi3ELi1ELi2EN4cute5tupleIJNSA_1CILi1EEESD_SD_EEEEENSB_IJNSC_ILi128EEENSC_ILi64EEENSB_IJSH_EEEEEENS_6half_tESK_NSA_8TiledMMAINSA_8MMA_AtomIJNSA_20SM100_MMA_F16BF16_SSISK_SK_fLi128ELi64ELNSA_4UMMA5MajorE0ELSP_1ELNSO_7ScaleInE0ELSQ_0EEEEEENSA_6LayoutISE_NSB_IJNSC_ILi0EEESU_SU_EEEEENSB_IJNSA_10UnderscoreESX_SX_EEEEENS7_6detail27Sm100ImplicitGemmTileTraitsINSA_20SM90_TMA_LOAD_IM2COLENSA_14ComposedLayoutINSA_7SwizzleILi3ELi4ELi3EEENSA_18smem_ptr_flag_bitsILi16EEENST_INSB_IJNSC_ILi8EEESH_EEENSB_IJSH_SD_EEEEEEEvEENS11_INSA_13SM90_TMA_LOADENS13_IS15_S17_NST_INSB_IJSH_S18_EEENSB_IJSD_SH_EEEEEEEvEEEENS_8epilogue10collective18CollectiveEpilogueINS1L_23Sm100TmaWarpSpecializedILi3ELi2ELi32ELb1ELb0EEEJSJ_NSB_IJNST_ISG_SD_EENST_INSC_ILi32EEESD_EEEEESK_NSB_IJNSB_IJllllEEESD_SU_EEESK_S1V_NS1L_6fusion15FusionCallbacksIS1P_NS1W_17LinearCombinationISK_fSK_fLNS_15FloatRoundStyleE2EEESJ_S1T_JEEENSA_5SM1004TMEM4LOAD26SM100_TMEM_LOAD_32dp32b32xES12_NS13_INS14_ILi2ELi4ELi3EEES17_NST_INSB_IJS18_S1R_EEENSB_IJS1R_SD_EEEEEEENSA_39AutoVectorizingCopyWithAssumedAlignmentILi128EEENSA_21SM90_TMA_STORE_IM2COLES2A_S2C_S2C_EEEvvEEEEvNT_6ParamsE,"",@"SHT_CUDA_INFO"
	.sectionflags	@""
	.align	4


	//----- nvinfo : EIATTR_CUDA_API_VERSION
	.align		4
        /*0000*/ 	.byte	0x04, 0x37
        /*0002*/ 	.short	(.L_31 - .L_30)
.L_30:
        /*0004*/ 	.word	0x00000082


	//----- nvinfo : EIATTR_KPARAM_INFO
	.align		4
.L_31:
        /*0008*/ 	.byte	0x04, 0x17
        /*000a*/ 	.short	(.L_33 - .L_32)
.L_32:
        /*000c*/ 	.word	0x00000000
        /*0010*/ 	.short	0x0000
        /*0012*/ 	.short	0x0000
        /*0014*/ 	.byte	0x00, 0xf0, 0x01, 0x24


	//----- nvinfo : EIATTR_AT_ENTRY_FRAGMENTS
	.align		4
.L_33:
        /*0018*/ 	.byte	0x04, 0x4f
        /*001a*/ 	.short	(.L_35 - .L_34)


	//   ....[0]....
.L_34:
        /*001c*/ 	.word	0x00000006


	//----- nvinfo : EIATTR_RESERVED_SMEM_USED
	.align		4
.L_35:
        /*0020*/ 	.byte	0x01, 0x41
	.zero		2


	//----- nvinfo : EIATTR_SPARSE_MMA_MASK
	.align		4
        /*0024*/ 	.byte	0x03, 0x50
        /*0026*/ 	.short	0x0000


	//----- nvinfo : EIATTR_TCGEN05_1CTA_USED
	.align		4
        /*0028*/ 	.byte	0x01, 0x51
	.zero		2


	//----- nvinfo : EIATTR_MAXREG_COUNT
	.align		4
        /*002c*/ 	.byte	0x03, 0x1b
        /*002e*/ 	.short	0x00ff


	//----- nvinfo : EIATTR_NUM_BARRIERS
	.align		4
        /*0030*/ 	.byte	0x02, 0x4c
        /*0032*/ 	.byte	0x07
	.zero		1


	//----- nvinfo : EIATTR_EXTERNS
	.align		4
        /*0034*/ 	.byte	0x04, 0x0f
        /*0036*/ 	.short	(.L_37 - .L_36)


	//   ....[0]....
	.align		4
.L_36:
        /*0038*/ 	.word	index@(__assertfail)


	//----- nvinfo : EIATTR_MERCURY_ISA_VERSION
	.align		4
.L_37:
        /*003c*/ 	.byte	0x03, 0x5f
        /*003e*/ 	.short	0x0101


	//----- nvinfo : EIATTR_INT_WARP_WIDE_INSTR_OFFSETS
	.align		4
        /*0040*/ 	.byte	0x04, 0x31
        /*0042*/ 	.short	(.L_39 - .L_38)


	//   ....[0]....
.L_38:
        /*0044*/ 	.word	0x00003e90


	//   ....[1]....
        /*0048*/ 	.word	0x00003eb0


	//   ....[2]....
        /*004c*/ 	.word	0x00003ee0


	//   ....[3]....
        /*0050*/ 	.word	0x00004be0


	//   ....[4]....
        /*0054*/ 	.word	0x00004d00


	//   ....[5]....
        /*0058*/ 	.word	0x00004eb0


	//   ....[6]....
        /*005c*/ 	.word	0x00004f10


	//----- nvinfo : EIATTR_COOP_GROUP_MASK_REGIDS
	.align		4
.L_39:
        /*0060*/ 	.byte	0x04, 0x29
        /*0062*/ 	.short	(.L_41 - .L_40)


	//   ....[0]....
.L_40:
        /*0064*/ 	.word	0xffffffff


	//   ....[1]....
        /*0068*/ 	.word	0xffffffff


	//   ....[2]....
        /*006c*/ 	.word	0xffffffff


	//   ....[3]....
        /*0070*/ 	.word	0xffffffff


	//   ....[4]....
        /*0074*/ 	.word	0xffffffff


	//   ....[5]....
        /*0078*/ 	.word	0xffffffff


	//   ....[6]....
        /*007c*/ 	.word	0xffffffff


	//   ....[7]....
        /*0080*/ 	.word	0xffffffff


	//   ....[8]....
        /*0084*/ 	.word	0xffffffff


	//   ....[9]....
        /*0088*/ 	.word	0xffffffff


	//   ....[10]....
        /*008c*/ 	.word	0xffffffff


	//   ....[11]....
        /*0090*/ 	.word	0xffffffff


	//----- nvinfo : EIATTR_COOP_GROUP_INSTR_OFFSETS
	.align		4
.L_41:
        /*0094*/ 	.byte	0x04, 0x28
        /*0096*/ 	.short	(.L_43 - .L_42)


	//   ....[0]....
.L_42:
        /*0098*/ 	.word	0x00000090


	//   ....[1]....
        /*009c*/ 	.word	0x00000520


	//   ....[2]....
        /*00a0*/ 	.word	0x00000710


	//   ....[3]....
        /*00a4*/ 	.word	0x00000890


	//   ....[4]....
        /*00a8*/ 	.word	0x00000990


	//   ....[5]....
        /*00ac*/ 	.word	0x00000ae0


	//   ....[6]....
        /*00b0*/ 	.word	0x00002300


	//   ....[7]....
        /*00b4*/ 	.word	0x000031e0


	//   ....[8]....
        /*00b8*/ 	.word	0x000033f0


	//   ....[9]....
        /*00bc*/ 	.word	0x00003420


	//   ....[10]....
        /*00c0*/ 	.word	0x00003d70


	//   ....[11]....
        /*00c4*/ 	.word	0x00003fb0


	//----- nvinfo : EIATTR_VRC_CTA_INIT_COUNT
	.align		4
.L_43:
        /*00c8*/ 	.byte	0x02, 0x4a
        /*00ca*/ 	.byte	0x80
	.zero		1


	//----- nvinfo : EIATTR_SYSCALL_OFFSETS
	.align		4
        /*00cc*/ 	.byte	0x04, 0x46
        /*00ce*/ 	.short	(.L_45 - .L_44)


	//   ....[0]....
.L_44:
        /*00d0*/ 	.word	0x00005c70


	//   ....[1]....
        /*00d4*/ 	.word	0x00005d60


	//   ....[2]....
        /*00d8*/ 	.word	0x00006740


	//   ....[3]....
        /*00dc*/ 	.word	0x00007460


	//----- nvinfo : EIATTR_MBARRIER_INSTR_OFFSETS
	.align		4
.L_45:
        /*00e0*/ 	.byte	0x04, 0x39
        /*00e2*/ 	.short	(.L_47 - .L_46)


	//   ....[0]....
.L_46:
        /*00e4*/ 	.word	0x00000600
        /*00e8*/ 	.word	0x000000ff
        /*00ec*/ 	.word	0x00000000
        /*00f0*/ 	.short	0x0100
        /*00f2*/ 	.byte	0x04
	.zero		1


	//   ....[1]....
        /*00f4*/ 	.word	0x00000610
        /*00f8*/ 	.word	0x000000ff
        /*00fc*/ 	.word	0x00000040
        /*0100*/ 	.short	0x0100
        /*0102*/ 	.byte	0x04
	.zero		1


	//   ....[2]....
        /*0104*/ 	.word	0x00000620
        /*0108*/ 	.word	0x000000ff
        /*010c*/ 	.word	0x00000008
        /*0110*/ 	.short	0x0100
        /*0112*/ 	.byte	0x04
	.zero		1


	//   ....[3]....
        /*0114*/ 	.word	0x00000630
        /*0118*/ 	.word	0x000000ff
        /*011c*/ 	.word	0x00000048
        /*0120*/ 	.short	0x0100
        /*0122*/ 	.byte	0x04
	.zero		1


	//   ....[4]....
        /*0124*/ 	.word	0x00000640
        /*0128*/ 	.word	0x000000ff
        /*012c*/ 	.word	0x00000010
        /*0130*/ 	.short	0x0100
        /*0132*/ 	.byte	0x04
	.zero		1


	//   ....[5]....
        /*0134*/ 	.word	0x00000650
        /*0138*/ 	.word	0x000000ff
        /*013c*/ 	.word	0x00000050
        /*0140*/ 	.short	0x0100
        /*0142*/ 	.byte	0x04
	.zero		1


	//   ....[6]....
        /*0144*/ 	.word	0x00000660
        /*0148*/ 	.word	0x000000ff
        /*014c*/ 	.word	0x00000018
        /*0150*/ 	.short	0x0100
        /*0152*/ 	.byte	0x04
	.zero		1


	//   ....[7]....
        /*0154*/ 	.word	0x00000670
        /*0158*/ 	.word	0x000000ff
        /*015c*/ 	.word	0x00000058
        /*0160*/ 	.short	0x0100
        /*0162*/ 	.byte	0x04
	.zero		1


	//   ....[8]....
        /*0164*/ 	.word	0x00000680
        /*0168*/ 	.word	0x000000ff
        /*016c*/ 	.word	0x00000020
        /*0170*/ 	.short	0x0100
        /*0172*/ 	.byte	0x04
	.zero		1


	//   ....[9]....
        /*0174*/ 	.word	0x00000690
        /*0178*/ 	.word	0x000000ff
        /*017c*/ 	.word	0x00000060
        /*0180*/ 	.short	0x0100
        /*0182*/ 	.byte	0x04
	.zero		1


	//   ....[10]....
        /*0184*/ 	.word	0x000006a0
        /*0188*/ 	.word	0x000000ff
        /*018c*/ 	.word	0x00000028
        /*0190*/ 	.short	0x0100
        /*0192*/ 	.byte	0x04
	.zero		1


	//   ....[11]....
        /*0194*/ 	.word	0x000006b0
        /*0198*/ 	.word	0x000000ff
        /*019c*/ 	.word	0x00000068
        /*01a0*/ 	.short	0x0100
        /*01a2*/ 	.byte	0x04
	.zero		1


	//   ....[12]....
        /*01a4*/ 	.word	0x000006c0
        /*01a8*/ 	.word	0x000000ff
        /*01ac*/ 	.word	0x00000030
        /*01b0*/ 	.short	0x0100
        /*01b2*/ 	.byte	0x04
	.zero		1


	//   ....[13]....
        /*01b4*/ 	.word	0x000006d0
        /*01b8*/ 	.word	0x000000ff
        /*01bc*/ 	.word	0x00000070
        /*01c0*/ 	.short	0x0100
        /*01c2*/ 	.byte	0x04
	.zero		1


	//   ....[14]....
        /*01c4*/ 	.word	0x000006e0
        /*01c8*/ 	.word	0x000000ff
        /*01cc*/ 	.word	0x00000038
        /*01d0*/ 	.short	0x0100
        /*01d2*/ 	.byte	0x04
	.zero		1


	//   ....[15]....
        /*01d4*/ 	.word	0x000006f0
        /*01d8*/ 	.word	0x000000ff
        /*01dc*/ 	.word	0x00000078
        /*01e0*/ 	.short	0x0100
        /*01e2*/ 	.byte	0x04
	.zero		1


	//   ....[16]....
        /*01e4*/ 	.word	0x00000820
        /*01e8*/ 	.word	0x000000ff
        /*01ec*/ 	.word	0x00000080
        /*01f0*/ 	.short	0x0100
        /*01f2*/ 	.byte	0x04
	.zero		1


	//   ....[17]....
        /*01f4*/ 	.word	0x00000830
        /*01f8*/ 	.word	0x000000ff
        /*01fc*/ 	.word	0x00000098
        /*0200*/ 	.short	0x0100
        /*0202*/ 	.byte	0x04
	.zero		1


	//   ....[18]....
        /*0204*/ 	.word	0x00000840
        /*0208*/ 	.word	0x000000ff
        /*020c*/ 	.word	0x00000088
        /*0210*/ 	.short	0x0100
        /*0212*/ 	.byte	0x04
	.zero		1


	//   ....[19]....
        /*0214*/ 	.word	0x00000850
        /*0218*/ 	.word	0x000000ff
        /*021c*/ 	.word	0x000000a0
        /*0220*/ 	.short	0x0100
        /*0222*/ 	.byte	0x04
	.zero		1


	//   ....[20]....
        /*0224*/ 	.word	0x00000860
        /*0228*/ 	.word	0x000000ff
        /*022c*/ 	.word	0x00000090
        /*0230*/ 	.short	0x0100
        /*0232*/ 	.byte	0x04
	.zero		1


	//   ....[21]....
        /*0234*/ 	.word	0x00000870
        /*0238*/ 	.word	0x000000ff
        /*023c*/ 	.word	0x000000a8
        /*0240*/ 	.short	0x0100
        /*0242*/ 	.byte	0x04
	.zero		1


	//   ....[22]....
        /*0244*/ 	.word	0x00000960
        /*0248*/ 	.word	0x000000ff
        /*024c*/ 	.word	0x000000b0
        /*0250*/ 	.short	0x0100
        /*0252*/ 	.byte	0x06
	.zero		1


	//   ....[23]....
        /*0254*/ 	.word	0x00000970
        /*0258*/ 	.word	0x000000ff
        /*025c*/ 	.word	0x000000b8
        /*0260*/ 	.short	0x0100
        /*0262*/ 	.byte	0x06
	.zero		1


	//   ....[24]....
        /*0264*/ 	.word	0x00000ab0
        /*0268*/ 	.word	0x000000ff
        /*026c*/ 	.word	0x000000c0
        /*0270*/ 	.short	0x0100
        /*0272*/ 	.byte	0x06
	.zero		1


	//   ....[25]....
        /*0274*/ 	.word	0x00000ac0
        /*0278*/ 	.word	0x000000ff
        /*027c*/ 	.word	0x000000c8
        /*0280*/ 	.short	0x0100
        /*0282*/ 	.byte	0x06
	.zero		1


	//   ....[26]....
        /*0284*/ 	.word	0x00000c10
        /*0288*/ 	.word	0x000000ff
        /*028c*/ 	.word	0x000000d0
        /*0290*/ 	.short	0x0100
        /*0292*/ 	.byte	0x04
	.zero		1


	//   ....[27]....
        /*0294*/ 	.word	0x00000c20
        /*0298*/ 	.word	0x000000ff
        /*029c*/ 	.word	0x000000e0
        /*02a0*/ 	.short	0x0100
        /*02a2*/ 	.byte	0x04
	.zero		1


	//   ....[28]....
        /*02a4*/ 	.word	0x00000c30
        /*02a8*/ 	.word	0x000000ff
        /*02ac*/ 	.word	0x000000d8
        /*02b0*/ 	.short	0x0100
        /*02b2*/ 	.byte	0x04
	.zero		1


	//   ....[29]....
        /*02b4*/ 	.word	0x00000c40
        /*02b8*/ 	.word	0x000000ff
        /*02bc*/ 	.word	0x000000e8
        /*02c0*/ 	.short	0x0100
        /*02c2*/ 	.byte	0x04
	.zero		1


	//   ....[30]....
        /*02c4*/ 	.word	0x000015c0
        /*02c8*/ 	.word	0x000000ff
        /*02cc*/ 	.word	0x00000040
        /*02d0*/ 	.short	0x010a
        /*02d2*/ 	.byte	0x04
	.zero		1


	//   ....[31]....
        /*02d4*/ 	.word	0x000018d0
        /*02d8*/ 	.word	0x000000ff
        /*02dc*/ 	.word	0x00000040
        /*02e0*/ 	.short	0x010a
        /*02e2*/ 	.byte	0x09
	.zero		1


	//   ....[32]....
        /*02e4*/ 	.word	0x00001a40
        /*02e8*/ 	.word	0x000000ff
        /*02ec*/ 	.word	0x00000040
        /*02f0*/ 	.short	0x010a
        /*02f2*/ 	.byte	0x08
	.zero		1


	//   ....[33]....
        /*02f4*/ 	.word	0x00001c60
        /*02f8*/ 	.word	0x000000ff
        /*02fc*/ 	.word	0x000000b8
        /*0300*/ 	.short	0x0101
        /*0302*/ 	.byte	0x1e
	.zero		1


	//   ....[34]....
        /*0304*/ 	.word	0x00001c90
        /*0308*/ 	.word	0x000000ff
        /*030c*/ 	.word	0x00000040
        /*0310*/ 	.short	0x010a
        /*0312*/ 	.byte	0x04
	.zero		1


	//   ....[35]....
        /*0314*/ 	.word	0x00001f70
        /*0318*/ 	.word	0x000000ff
        /*031c*/ 	.word	0x00000040
        /*0320*/ 	.short	0x010a
        /*0322*/ 	.byte	0x09
	.zero		1


	//   ....[36]....
        /*0324*/ 	.word	0x000020e0
        /*0328*/ 	.word	0x000000ff
        /*032c*/ 	.word	0x00000040
        /*0330*/ 	.short	0x010a
        /*0332*/ 	.byte	0x08
	.zero		1


	//   ....[37]....
        /*0334*/ 	.word	0x00002310
        /*0338*/ 	.word	0x000000ff
        /*033c*/ 	.word	0x000000c0
        /*0340*/ 	.short	0x010a
        /*0342*/ 	.byte	0x1e
	.zero		1


	//   ....[38]....
        /*0344*/ 	.word	0x000023d0
        /*0348*/ 	.word	0x000000ff
        /*034c*/ 	.word	0x00000000
        /*0350*/ 	.short	0x0101
        /*0352*/ 	.byte	0x04
	.zero		1


	//   ....[39]....
        /*0354*/ 	.word	0x000029d0
        /*0358*/ 	.word	0x000000ff
        /*035c*/ 	.word	0x00000000
        /*0360*/ 	.short	0x010a
        /*0362*/ 	.byte	0x04
	.zero		1


	//   ....[40]....
        /*0364*/ 	.word	0x00002a70
        /*0368*/ 	.word	0x000000ff
        /*036c*/ 	.word	0x00000000
        /*0370*/ 	.short	0x010a
        /*0372*/ 	.byte	0x05
	.zero		1


	//   ....[41]....
        /*0374*/ 	.word	0x00002b10
        /*0378*/ 	.word	0x000000ff
        /*037c*/ 	.word	0x00000000
        /*0380*/ 	.short	0x010a
        /*0382*/ 	.byte	0x05
	.zero		1


	//   ....[42]....
        /*0384*/ 	.word	0x00002bb0
        /*0388*/ 	.word	0x000000ff
        /*038c*/ 	.word	0x00000000
        /*0390*/ 	.short	0x010a
        /*0392*/ 	.byte	0x05
	.zero		1


	//   ....[43]....
        /*0394*/ 	.word	0x00002c50
        /*0398*/ 	.word	0x000000ff
        /*039c*/ 	.word	0x00000000
        /*03a0*/ 	.short	0x010a
        /*03a2*/ 	.byte	0x05
	.zero		1


	//   ....[44]....
        /*03a4*/ 	.word	0x00002cf0
        /*03a8*/ 	.word	0x000000ff
        /*03ac*/ 	.word	0x00000000
        /*03b0*/ 	.short	0x010a
        /*03b2*/ 	.byte	0x05
	.zero		1


	//   ....[45]....
        /*03b4*/ 	.word	0x00002d90
        /*03b8*/ 	.word	0x000000ff
        /*03bc*/ 	.word	0x00000000
        /*03c0*/ 	.short	0x010a
        /*03c2*/ 	.byte	0x05
	.zero		1


	//   ....[46]....
        /*03c4*/ 	.word	0x00002e40
        /*03c8*/ 	.word	0x00000000
        /*03cc*/ 	.word	0x00000000
        /*03d0*/ 	.short	0x010a
        /*03d2*/ 	.byte	0xff
	.zero		1


	//   ....[47]....
        /*03d4*/ 	.word	0x00002f90
        /*03d8*/ 	.word	0x000000ff
        /*03dc*/ 	.word	0x000000c8
        /*03e0*/ 	.short	0x010a
        /*03e2*/ 	.byte	0x04
	.zero		1


	//   ....[48]....
        /*03e4*/ 	.word	0x00003030
        /*03e8*/ 	.word	0x000000ff
        /*03ec*/ 	.word	0x000000c0
        /*03f0*/ 	.short	0x010a
        /*03f2*/ 	.byte	0x04
	.zero		1


	//   ....[49]....
        /*03f4*/ 	.word	0x000030d0
        /*03f8*/ 	.word	0x000000ff
        /*03fc*/ 	.word	0x00000000
        /*0400*/ 	.short	0x0101
        /*0402*/ 	.byte	0x05
	.zero		1


	//   ....[50]....
        /*0404*/ 	.word	0x00003110
        /*0408*/ 	.word	0x000000ff
        /*040c*/ 	.word	0x000000c8
        /*0410*/ 	.short	0x0106
        /*0412*/ 	.byte	0x04
	.zero		1


	//   ....[51]....
        /*0414*/ 	.word	0x00003150
        /*0418*/ 	.word	0x00000000
        /*041c*/ 	.word	0x000000c8
        /*0420*/ 	.short	0x010a
        /*0422*/ 	.byte	0xff
	.zero		1


	//   ....[52]....
        /*0424*/ 	.word	0x000036b0
        /*0428*/ 	.word	0x000000ff
        /*042c*/ 	.word	0x000000c0
        /*0430*/ 	.short	0x010a
        /*0432*/ 	.byte	0x14
	.zero		1


	//   ....[53]....
        /*0434*/ 	.word	0x00003760
        /*0438*/ 	.word	0x000000ff
        /*043c*/ 	.word	0x00000000
        /*0440*/ 	.short	0x0101
        /*0442*/ 	.byte	0x19
	.zero		1


	//   ....[54]....
        /*0444*/ 	.word	0x00003770
        /*0448*/ 	.word	0x000000ff
        /*044c*/ 	.word	0x000000e0
        /*0450*/ 	.short	0x010a
        /*0452*/ 	.byte	0x18
	.zero		1


	//   ....[55]....
        /*0454*/ 	.word	0x00003810
        /*0458*/ 	.word	0x000000ff
        /*045c*/ 	.word	0x00000000
        /*0460*/ 	.short	0x010a
        /*0462*/ 	.byte	0x04
	.zero		1


	//   ....[56]....
        /*0464*/ 	.word	0x00003870
        /*0468*/ 	.word	0x000000ff
        /*046c*/ 	.word	0x00000000
        /*0470*/ 	.short	0x010a
        /*0472*/ 	.byte	0x12
	.zero		1


	//   ....[57]....
        /*0474*/ 	.word	0x000039c0
        /*0478*/ 	.word	0x000000ff
        /*047c*/ 	.word	0x00000000
        /*0480*/ 	.short	0x010a
        /*0482*/ 	.byte	0x05
	.zero		1


	//   ....[58]....
        /*0484*/ 	.word	0x00003cc0
        /*0488*/ 	.word	0x000000ff
        /*048c*/ 	.word	0x00000000
        /*0490*/ 	.short	0x010a
        /*0492*/ 	.byte	0x04
	.zero		1


	//   ....[59]....
        /*0494*/ 	.word	0x00003d50
        /*0498*/ 	.word	0x000000ff
        /*049c*/ 	.word	0x00000000
        /*04a0*/ 	.short	0x010a
        /*04a2*/ 	.byte	0x04
	.zero		1


	//   ....[60]....
        /*04a4*/ 	.word	0x000042a0
        /*04a8*/ 	.word	0x000000ff
        /*04ac*/ 	.word	0x000000c0
        /*04b0*/ 	.short	0x010a
        /*04b2*/ 	.byte	0x18
	.zero		1


	//   ....[61]....
        /*04b4*/ 	.word	0x00004340
        /*04b8*/ 	.word	0x000000ff
        /*04bc*/ 	.word	0x00000000
        /*04c0*/ 	.short	0x0101
        /*04c2*/ 	.byte	0x24
	.zero		1


	//   ....[62]....
        /*04c4*/ 	.word	0x00004870
        /*04c8*/ 	.word	0x000000ff
        /*04cc*/ 	.word	0x000000b8
        /*04d0*/ 	.short	0x010a
        /*04d2*/ 	.byte	0x18
	.zero		1


	//   ....[63]....
        /*04d4*/ 	.word	0x00004a40
        /*04d8*/ 	.word	0x000000ff
        /*04dc*/ 	.word	0x00000098
        /*04e0*/ 	.short	0x010a
        /*04e2*/ 	.byte	0x07
	.zero		1


	//   ....[64]....
        /*04e4*/ 	.word	0x00004d90
        /*04e8*/ 	.word	0x000000ff
        /*04ec*/ 	.word	0x00000080
        /*04f0*/ 	.short	0x010b
        /*04f2*/ 	.byte	0x07
	.zero		1


	//   ....[65]....
        /*04f4*/ 	.word	0x00004da0
        /*04f8*/ 	.word	0x000000ff
        /*04fc*/ 	.word	0x00000000
        /*0500*/ 	.short	0x0101
        /*0502*/ 	.byte	0x06
	.zero		1


	//   ....[66]....
        /*0504*/ 	.word	0x00004db0
        /*0508*/ 	.word	0x000000ff
        /*050c*/ 	.word	0x00000098
        /*0510*/ 	.short	0x010a
        /*0512*/ 	.byte	0x04
	.zero		1


	//   ....[67]....
        /*0514*/ 	.word	0x00004fd0
        /*0518*/ 	.word	0x000000ff
        /*051c*/ 	.word	0x00000080
        /*0520*/ 	.short	0x010b
        /*0522*/ 	.byte	0x04
	.zero		1


	//   ....[68]....
        /*0524*/ 	.word	0x00004fe0
        /*0528*/ 	.word	0x000000ff
        /*052c*/ 	.word	0x00000000
        /*0530*/ 	.short	0x0101
        /*0532*/ 	.byte	0x05
	.zero		1


	//   ....[69]....
        /*0534*/ 	.word	0x00005030
        /*0538*/ 	.word	0x000000ff
        /*053c*/ 	.word	0x00000000
        /*0540*/ 	.short	0x010a
        /*0542*/ 	.byte	0x04
	.zero		1


	//   ....[70]....
        /*0544*/ 	.word	0x00005100
        /*0548*/ 	.word	0x00000002
        /*054c*/ 	.word	0x00000000
        /*0550*/ 	.short	0x010a
        /*0552*/ 	.byte	0xff
	.zero		1


	//   ....[71]....
        /*0554*/ 	.word	0x00005170
        /*0558*/ 	.word	0x00000004
        /*055c*/ 	.word	0x00000000
        /*0560*/ 	.short	0x010a
        /*0562*/ 	.byte	0xff
	.zero		1


	//   ....[72]....
        /*0564*/ 	.word	0x00005520
        /*0568*/ 	.word	0x000000ff
        /*056c*/ 	.word	0x000000c0
        /*0570*/ 	.short	0x010a
        /*0572*/ 	.byte	0x31
	.zero		1


	//   ....[73]....
        /*0574*/ 	.word	0x000055f0
        /*0578*/ 	.word	0x000000ff
        /*057c*/ 	.word	0x00000000
        /*0580*/ 	.short	0x0101
        /*0582*/ 	.byte	0x04
	.zero		1


	//   ....[74]....
        /*0584*/ 	.word	0x000061d0
        /*0588*/ 	.word	0x00000000
        /*058c*/ 	.word	0x00000080
        /*0590*/ 	.short	0x010a
        /*0592*/ 	.byte	0xff
	.zero		1


	//   ....[75]....
        /*0594*/ 	.word	0x000062c0
        /*0598*/ 	.word	0x00000066
        /*059c*/ 	.word	0x000000d0
        /*05a0*/ 	.short	0x010a
        /*05a2*/ 	.byte	0xff
	.zero		1


	//   ....[76]....
        /*05a4*/ 	.word	0x000064f0
        /*05a8*/ 	.word	0x00000000
        /*05ac*/ 	.word	0x00000080
        /*05b0*/ 	.short	0x010a
        /*05b2*/ 	.byte	0xff
	.zero		1


	//   ....[77]....
        /*05b4*/ 	.word	0x00006620
        /*05b8*/ 	.word	0x00000066
        /*05bc*/ 	.word	0x000000d0
        /*05c0*/ 	.short	0x010a
        /*05c2*/ 	.byte	0xff
	.zero		1


	//   ....[78]....
        /*05c4*/ 	.word	0x000071a0
        /*05c8*/ 	.word	0x00000000
        /*05cc*/ 	.word	0x00000000
        /*05d0*/ 	.short	0x0101
        /*05d2*/ 	.byte	0xff
	.zero		1


	//   ....[79]....
        /*05d4*/ 	.word	0x000071b0
        /*05d8*/ 	.word	0x00000003
        /*05dc*/ 	.word	0x00000080
        /*05e0*/ 	.short	0x010a
        /*05e2*/ 	.byte	0xff
	.zero		1


	//   ....[80]....
        /*05e4*/ 	.word	0x00007280
        /*05e8*/ 	.word	0x00000003
        /*05ec*/ 	.word	0x00000080
        /*05f0*/ 	.short	0x010a
        /*05f2*/ 	.byte	0xff
	.zero		1


	//   ....[81]....
        /*05f4*/ 	.word	0x000076e0
        /*05f8*/ 	.word	0x000000ff
        /*05fc*/ 	.word	0x00000000
        /*0600*/ 	.short	0x0101
        /*0602*/ 	.byte	0x05
	.zero		1


	//   ....[82]....
        /*0604*/ 	.word	0x00007fa0
        /*0608*/ 	.word	0x00000002
        /*060c*/ 	.word	0x00000000
        /*0610*/ 	.short	0x0101
        /*0612*/ 	.byte	0xff
	.zero		1


	//   ....[83]....
        /*0614*/ 	.word	0x00008210
        /*0618*/ 	.word	0x000000ff
        /*061c*/ 	.word	0x00000000
        /*0620*/ 	.short	0x0101
        /*0622*/ 	.byte	0x04
	.zero		1


	//   ....[84]....
        /*0624*/ 	.word	0x00008240
        /*0628*/ 	.word	0x00000000
        /*062c*/ 	.word	0x00000040
        /*0630*/ 	.short	0x010a
        /*0632*/ 	.byte	0xff
	.zero		1


	//   ....[85]....
        /*0634*/ 	.word	0x000082a0
        /*0638*/ 	.word	0x00000000
        /*063c*/ 	.word	0x00000040
        /*0640*/ 	.short	0x010a
        /*0642*/ 	.byte	0xff
	.zero		1


	//   ....[86]....
        /*0644*/ 	.word	0x00008300
        /*0648*/ 	.word	0x00000000
        /*064c*/ 	.word	0x000000c0
        /*0650*/ 	.short	0x010a
        /*0652*/ 	.byte	0xff
	.zero		1


	//   ....[87]....
        /*0654*/ 	.word	0x00008360
        /*0658*/ 	.word	0x00000000
        /*065c*/ 	.word	0x00000000
        /*0660*/ 	.short	0x010a
        /*0662*/ 	.byte	0xff
	.zero		1


	//   ....[88]....
        /*0664*/ 	.word	0x000083c0
        /*0668*/ 	.word	0x00000000
        /*066c*/ 	.word	0x00000000
        /*0670*/ 	.short	0x010a
        /*0672*/ 	.byte	0xff
	.zero		1


	//   ....[89]....
        /*0674*/ 	.word	0x00008420
        /*0678*/ 	.word	0x00000000
        /*067c*/ 	.word	0x00000000
        /*0680*/ 	.short	0x010a
        /*0682*/ 	.byte	0xff
	.zero		1


	//   ....[90]....
        /*0684*/ 	.word	0x00008480
        /*0688*/ 	.word	0x00000000
        /*068c*/ 	.word	0x00000000
        /*0690*/ 	.short	0x010a
        /*0692*/ 	.byte	0xff
	.zero		1


	//   ....[91]....
        /*0694*/ 	.word	0x000084e0
        /*0698*/ 	.word	0x00000000
        /*069c*/ 	.word	0x00000000
        /*06a0*/ 	.short	0x010a
        /*06a2*/ 	.byte	0xff
	.zero		1


	//   ....[92]....
        /*06a4*/ 	.word	0x00008540
        /*06a8*/ 	.word	0x00000000
        /*06ac*/ 	.word	0x00000000
        /*06b0*/ 	.short	0x010a
        /*06b2*/ 	.byte	0xff
	.zero		1


	//   ....[93]....
        /*06b4*/ 	.word	0x000085a0
        /*06b8*/ 	.word	0x00000000
        /*06bc*/ 	.word	0x00000000
        /*06c0*/ 	.short	0x010a
        /*06c2*/ 	.byte	0xff
	.zero		1


	//   ....[94]....
        /*06c4*/ 	.word	0x00008600
        /*06c8*/ 	.word	0x00000004
        /*06cc*/ 	.word	0x000000c8
        /*06d0*/ 	.short	0x010a
        /*06d2*/ 	.byte	0xff
	.zero		1


	//   ....[95]....
        /*06d4*/ 	.word	0x00008660
        /*06d8*/ 	.word	0x00000004
        /*06dc*/ 	.word	0x000000c0
        /*06e0*/ 	.short	0x010a
        /*06e2*/ 	.byte	0xff
	.zero		1


	//   ....[96]....
        /*06e4*/ 	.word	0x000086c0
        /*06e8*/ 	.word	0x00000000
        /*06ec*/ 	.word	0x000000c0
        /*06f0*/ 	.short	0x010a
        /*06f2*/ 	.byte	0xff
	.zero		1


	//   ....[97]....
        /*06f4*/ 	.word	0x00008720
        /*06f8*/ 	.word	0x00000005
        /*06fc*/ 	.word	0x000000e0
        /*0700*/ 	.short	0x010a
        /*0702*/ 	.byte	0xff
	.zero		1


	//   ....[98]....
        /*0704*/ 	.word	0x00008780
        /*0708*/ 	.word	0x00000000
        /*070c*/ 	.word	0x00000000
        /*0710*/ 	.short	0x010a
        /*0712*/ 	.byte	0xff
	.zero		1


	//   ....[99]....
        /*0714*/ 	.word	0x000087e0
        /*0718*/ 	.word	0x00000000
        /*071c*/ 	.word	0x00000000
        /*0720*/ 	.short	0x010a
        /*0722*/ 	.byte	0xff
	.zero		1


	//   ....[100]....
        /*0724*/ 	.word	0x00008840
        /*0728*/ 	.word	0x00000000
        /*072c*/ 	.word	0x00000000
        /*0730*/ 	.short	0x010a
        /*0732*/ 	.byte	0xff
	.zero		1


	//   ....[101]....
        /*0734*/ 	.word	0x000088a0
        /*0738*/ 	.word	0x00000000
        /*073c*/ 	.word	0x000000c0
        /*0740*/ 	.short	0x010a
        /*0742*/ 	.byte	0xff
	.zero		1


	//   ....[102]....
        /*0744*/ 	.word	0x00008900
        /*0748*/ 	.word	0x00000000
        /*074c*/ 	.word	0x000000b8
        /*0750*/ 	.short	0x010a
        /*0752*/ 	.byte	0xff
	.zero		1


	//   ....[103]....
        /*0754*/ 	.word	0x00008960
        /*0758*/ 	.word	0x00000008
        /*075c*/ 	.word	0x00000098
        /*0760*/ 	.short	0x010a
        /*0762*/ 	.byte	0xff
	.zero		1


	//   ....[104]....
        /*0764*/ 	.word	0x000089c0
        /*0768*/ 	.word	0x00000005
        /*076c*/ 	.word	0x00000098
        /*0770*/ 	.short	0x010a
        /*0772*/ 	.byte	0xff
	.zero		1


	//   ....[105]....
        /*0774*/ 	.word	0x00008a20
        /*0778*/ 	.word	0x00000000
        /*077c*/ 	.word	0x00000000
        /*0780*/ 	.short	0x010a
        /*0782*/ 	.byte	0xff
	.zero		1


	//   ....[106]....
        /*0784*/ 	.word	0x00008a70
        /*0788*/ 	.word	0x00000002
        /*078c*/ 	.word	0x00000000
        /*0790*/ 	.short	0x010a
        /*0792*/ 	.byte	0xff
	.zero		1


	//   ....[107]....
        /*0794*/ 	.word	0x00008ad0
        /*0798*/ 	.word	0x00000000
        /*079c*/ 	.word	0x000000c0
        /*07a0*/ 	.short	0x010a
        /*07a2*/ 	.byte	0xff
	.zero		1


	//   ....[108]....
        /*07a4*/ 	.word	0x00008b20
        /*07a8*/ 	.word	0x00000000
        /*07ac*/ 	.word	0x00000080
        /*07b0*/ 	.short	0x010a
        /*07b2*/ 	.byte	0xff
	.zero		1


	//   ....[109]....
        /*07b4*/ 	.word	0x00008b70
        /*07b8*/ 	.word	0x00000066
        /*07bc*/ 	.word	0x000000d0
        /*07c0*/ 	.short	0x010a
        /*07c2*/ 	.byte	0xff
	.zero		1


	//   ....[110]....
        /*07c4*/ 	.word	0x00008bc0
        /*07c8*/ 	.word	0x00000003
        /*07cc*/ 	.word	0x00000080
        /*07d0*/ 	.short	0x010a
        /*07d2*/ 	.byte	0xff
	.zero		1


	//----- nvinfo : EIATTR_NUM_MBARRIERS
	.align		4
.L_47:
        /*07d4*/ 	.byte	0x03, 0x38
        /*07d6*/ 	.short	0x001e


	//----- nvinfo : EIATTR_EXIT_INSTR_OFFSETS
	.align		4
        /*07d8*/ 	.byte	0x04, 0x1c
        /*07da*/ 	.short	(.L_49 - .L_48)


	//   ....[0]....
.L_48:
        /*07dc*/ 	.word	0x00002e70


	//   ....[1]....
        /*07e0*/ 	.word	0x00003120


	//   ....[2]....
        /*07e4*/ 	.word	0x00003180


	//   ....[3]....
        /*07e8*/ 	.word	0x00003fc0


	//   ....[4]....
        /*07ec*/ 	.word	0x000051a0


	//   ....[5]....
        /*07f0*/ 	.word	0x000051e0


	//   ....[6]....
        /*07f4*/ 	.word	0x000080f0


	//   ....[7]....
        /*07f8*/ 	.word	0x00008170


	//   ....[8]....
        /*07fc*/ 	.word	0x000081a0


	//   ....[9]....
        /*0800*/ 	.word	0x00008220


	//----- nvinfo : EIATTR_MAX_THREADS
	.align		4
.L_49:
        /*0804*/ 	.byte	0x04, 0x05
        /*0806*/ 	.short	(.L_51 - .L_50)
.L_50:
        /*0808*/ 	.word	0x00000100
        /*080c*/ 	.word	0x00000001
        /*0810*/ 	.word	0x00000001


	//----- nvinfo : EIATTR_CRS_STACK_SIZE
	.align		4
.L_51:
        /*0814*/ 	.byte	0x04, 0x1e
        /*0816*/ 	.short	(.L_53 - .L_52)
.L_52:
        /*0818*/ 	.word	0x00000000


	//----- nvinfo : EIATTR_CBANK_PARAM_SIZE
	.align		4
.L_53:
        /*081c*/ 	.byte	0x03, 0x19
        /*081e*/ 	.short	0x0900


	//----- nvinfo : EIATTR_PARAM_CBANK
	.align		4
        /*0820*/ 	.byte	0x04, 0x0a
        /*0822*/ 	.short	(.L_55 - .L_54)
	.align		4
.L_54:
        /*0824*/ 	.word	index@(.nv.constant0._ZN7cutlass13device_kernelINS_4conv6kernel13ConvUniversalINS1_16ConvProblemShapeILNS1_8OperatorE1ELi3EEENS1_10collective14CollectiveConvINS1_47MainloopSm100TmaUmmaWarpSpecializedImplicitGemmILS5_1ELi8ELi3ELi1ELi2EN4cute5tupleIJNSA_1CILi1EEESD_SD_EEEEENSB_IJNSC_ILi128EEENSC_ILi64EEENSB_IJSH_EEEEEENS_6half_tESK_NSA_8TiledMMAINSA_8MMA_AtomIJNSA_20SM100_MMA_F16BF16_SSISK_SK_fLi128ELi64ELNSA_4UMMA5MajorE0ELSP_1ELNSO_7ScaleInE0ELSQ_0EEEEEENSA_6LayoutISE_NSB_IJNSC_ILi0EEESU_SU_EEEEENSB_IJNSA_10UnderscoreESX_SX_EEEEENS7_6detail27Sm100ImplicitGemmTileTraitsINSA_20SM90_TMA_LOAD_IM2COLENSA_14ComposedLayoutINSA_7SwizzleILi3ELi4ELi3EEENSA_18smem_ptr_flag_bitsILi16EEENST_INSB_IJNSC_ILi8EEESH_EEENSB_IJSH_SD_EEEEEEEvEENS11_INSA_13SM90_TMA_LOADENS13_IS15_S17_NST_INSB_IJSH_S18_EEENSB_IJSD_SH_EEEEEEEvEEEENS_8epilogue10collective18CollectiveEpilogueINS1L_23Sm100TmaWarpSpecializedILi3ELi2ELi32ELb1ELb0EEEJSJ_NSB_IJNST_ISG_SD_EENST_INSC_ILi32EEESD_EEEEESK_NSB_IJNSB_IJllllEEESD_SU_EEESK_S1V_NS1L_6fusion15FusionCallbacksIS1P_NS1W_17LinearCombinationISK_fSK_fLNS_15FloatRoundStyleE2EEESJ_S1T_JEEENSA_5SM1004TMEM4LOAD26SM100_TMEM_LOAD_32dp32b32xES12_NS13_INS14_ILi2ELi4ELi3EEES17_NST_INSB_IJS18_S1R_EEENSB_IJS1R_SD_EEEEEEENSA_39AutoVectorizingCopyWithAssumedAlignmentILi128EEENSA_21SM90_TMA_STORE_IM2COLES2A_S2C_S2C_EEEvvEEEEvNT_6ParamsE)
        /*0828*/ 	.short	0x0380
        /*082a*/ 	.short	0x0900


	//----- nvinfo : EIATTR_SW_WAR
	.align		4
.L_55:
        /*082c*/ 	.byte	0x04, 0x36
        /*082e*/ 	.short	(.L_57 - .L_56)
.L_56:
        /*0830*/ 	.word	0x00000008
.L_57:


//--------------------- .nv.callgraph             --------------------------
	.section	.nv.callgraph,"",@"SHT_CUDA_CALLGRAPH"
	.align	4
	.sectionentsize	8
	.align		4
        /*0000*/ 	.word	0x00000000
	.align		4
        /*0004*/ 	.word	0xffffffff
	.align		4
        /*0008*/ 	.word	index@(_ZN7cutlass13device_kernelINS_4conv6kernel13ConvUniversalINS1_16ConvProblemShapeILNS1_8OperatorE1ELi3EEENS1_10collective14CollectiveConvINS1_47MainloopSm100TmaUmmaWarpSpecializedImplicitGemmILS5_1ELi8ELi3ELi1ELi2EN4cute5tupleIJNSA_1CILi1EEESD_SD_EEEEENSB_IJNSC_ILi128EEENSC_ILi64EEENSB_IJSH_EEEEEENS_6half_tESK_NSA_8TiledMMAINSA_8MMA_AtomIJNSA_20SM100_MMA_F16BF16_SSISK_SK_fLi128ELi64ELNSA_4UMMA5MajorE0ELSP_1ELNSO_7ScaleInE0ELSQ_0EEEEEENSA_6LayoutISE_NSB_IJNSC_ILi0EEESU_SU_EEEEENSB_IJNSA_10UnderscoreESX_SX_EEEEENS7_6detail27Sm100ImplicitGemmTileTraitsINSA_20SM90_TMA_LOAD_IM2COLENSA_14ComposedLayoutINSA_7SwizzleILi3ELi4ELi3EEENSA_18smem_ptr_flag_bitsILi16EEENST_INSB_IJNSC_ILi8EEESH_EEENSB_IJSH_SD_EEEEEEEvEENS11_INSA_13SM90_TMA_LOADENS13_IS15_S17_NST_INSB_IJSH_S18_EEENSB_IJSD_SH_EEEEEEEvEEEENS_8epilogue10collective18CollectiveEpilogueINS1L_23Sm100TmaWarpSpecializedILi3ELi2ELi32ELb1ELb0EEEJSJ_NSB_IJNST_ISG_SD_EENST_INSC_ILi32EEESD_EEEEESK_NSB_IJNSB_IJllllEEESD_SU_EEESK_S1V_NS1L_6fusion15FusionCallbacksIS1P_NS1W_17LinearCombinationISK_fSK_fLNS_15FloatRoundStyleE2EEESJ_S1T_JEEENSA_5SM1004TMEM4LOAD26SM100_TMEM_LOAD_32dp32b32xES12_NS13_INS14_ILi2ELi4ELi3EEES17_NST_INSB_IJS18_S1R_EEENSB_IJS1R_SD_EEEEEEENSA_39AutoVectorizingCopyWithAssumedAlignmentILi128EEENSA_21SM90_TMA_STORE_IM2COLES2A_S2C_S2C_EEEvvEEEEvNT_6ParamsE)
	.align		4
        /*000c*/ 	.word	index@(__assertfail)
	.align		4
        /*0010*/ 	.word	0x00000000
	.align		4
        /*0014*/ 	.word	0xfffffffe
	.align		4
        /*0018*/ 	.word	0x00000000
	.align		4
        /*001c*/ 	.word	0xfffffffd
	.align		4
        /*0020*/ 	.word	0x00000000
	.align		4
        /*0024*/ 	.word	0xfffffffc


//--------------------- .nv.constant4             --------------------------
	.section	.nv.constant4,"a",@progbits
	.align	8
	.align		8
.nv.constant4:
        /*0000*/ 	.dword	__assertfail
	.align		8
        /*0008*/ 	.dword	__unnamed_1
	.align		8
        /*0010*/ 	.dword	__unnamed_2
	.align		8
        /*0018*/ 	.dword	_ZN39_INTERNAL_da7d4e45_4_k_cu_1489e884_32044cuda3std3__45__cpo5beginE
	.align		8
        /*0020*/ 	.dword	_ZN39_INTERNAL_da7d4e45_4_k_cu_1489e884_32044cuda3std3__45__cpo3endE
	.align		8
        /*0028*/ 	.dword	_ZN39_INTERNAL_da7d4e45_4_k_cu_1489e884_32044cuda3std3__45__cpo6cbeginE
	.align		8
        /*0030*/ 	.dword	_ZN39_INTERNAL_da7d4e45_4_k_cu_1489e884_32044cuda3std3__45__cpo4cendE
	.align		8
        /*0038*/ 	.dword	_ZN39_INTERNAL_da7d4e45_4_k_cu_1489e884_32044cuda3std3__441_GLOBAL__N__da7d4e45_4_k_cu_1489e884_32046ignoreE
	.align		8
        /*0040*/ 	.dword	_ZN39_INTERNAL_da7d4e45_4_k_cu_1489e884_32044cuda3std3__419piecewise_constructE
	.align		8
        /*0048*/ 	.dword	_ZN39_INTERNAL_da7d4e45_4_k_cu_1489e884_32044cuda3std3__48in_placeE
	.align		8
        /*0050*/ 	.dword	_ZN39_INTERNAL_da7d4e45_4_k_cu_1489e884_32044cuda3std6ranges3__45__cpo4swapE
	.align		8
        /*0058*/ 	.dword	_ZN39_INTERNAL_da7d4e45_4_k_cu_1489e884_32044cuda3std6ranges3__45__cpo9iter_moveE
	.align		8
        /*0060*/ 	.dword	_ZN39_INTERNAL_da7d4e45_4_k_cu_1489e884_32044cute7productE
	.align		8
        /*0068*/ 	.dword	_ZN39_INTERNAL_da7d4e45_4_k_cu_1489e884_32044cute1_E
	.align		8
        /*0070*/ 	.dword	$str$27
	.align		8
        /*0078*/ 	.dword	$str$28
	.align		8
        /*0080*/ 	.dword	$str$29
	.align		8
        /*0088*/ 	.dword	$str$30


//--------------------- .text._ZN7cutlass13device_kernelINS_4conv6kernel13ConvUniversalINS1_16ConvProblemShapeILNS1_8OperatorE1ELi3EEENS1_10collective14CollectiveConvINS1_47MainloopSm100TmaUmmaWarpSpecializedImplicitGemmILS5_1ELi8ELi3ELi1ELi2EN4cute5tupleIJNSA_1CILi1EEESD_SD_EEEEENSB_IJNSC_ILi128EEENSC_ILi64EEENSB_IJSH_EEEEEENS_6half_tESK_NSA_8TiledMMAINSA_8MMA_AtomIJNSA_20SM100_MMA_F16BF16_SSISK_SK_fLi128ELi64ELNSA_4UMMA5MajorE0ELSP_1ELNSO_7ScaleInE0ELSQ_0EEEEEENSA_6LayoutISE_NSB_IJNSC_ILi0EEESU_SU_EEEEENSB_IJNSA_10UnderscoreESX_SX_EEEEENS7_6detail27Sm100ImplicitGemmTileTraitsINSA_20SM90_TMA_LOAD_IM2COLENSA_14ComposedLayoutINSA_7SwizzleILi3ELi4ELi3EEENSA_18smem_ptr_flag_bitsILi16EEENST_INSB_IJNSC_ILi8EEESH_EEENSB_IJSH_SD_EEEEEEEvEENS11_INSA_13SM90_TMA_LOADENS13_IS15_S17_NST_INSB_IJSH_S18_EEENSB_IJSD_SH_EEEEEEEvEEEENS_8epilogue10collective18CollectiveEpilogueINS1L_23Sm100TmaWarpSpecializedILi3ELi2ELi32ELb1ELb0EEEJSJ_NSB_IJNST_ISG_SD_EENST_INSC_ILi32EEESD_EEEEESK_NSB_IJNSB_IJllllEEESD_SU_EEESK_S1V_NS1L_6fusion15FusionCallbacksIS1P_NS1W_17LinearCombinationISK_fSK_fLNS_15FloatRoundStyleE2EEESJ_S1T_JEEENSA_5SM1004TMEM4LOAD26SM100_TMEM_LOAD_32dp32b32xES12_NS13_INS14_ILi2ELi4ELi3EEES17_NST_INSB_IJS18_S1R_EEENSB_IJS1R_SD_EEEEEEENSA_39AutoVectorizingCopyWithAssumedAlignmentILi128EEENSA_21SM90_TMA_STORE_IM2COLES2A_S2C_S2C_EEEvvEEEEvNT_6ParamsE --------------------------
	.section	.text._ZN7cutlass13device_kernelINS_4conv6kernel13ConvUniversalINS1_16ConvProblemShapeILNS1_8OperatorE1ELi3EEENS1_10collective14CollectiveConvINS1_47MainloopSm100TmaUmmaWarpSpecializedImplicitGemmILS5_1ELi8ELi3ELi1ELi2EN4cute5tupleIJNSA_1CILi1EEESD_SD_EEEEENSB_IJNSC_ILi128EEENSC_ILi64EEENSB_IJSH_EEEEEENS_6half_tESK_NSA_8TiledMMAINSA_8MMA_AtomIJNSA_20SM100_MMA_F16BF16_SSISK_SK_fLi128ELi64ELNSA_4UMMA5MajorE0ELSP_1ELNSO_7ScaleInE0ELSQ_0EEEEEENSA_6LayoutISE_NSB_IJNSC_ILi0EEESU_SU_EEEEENSB_IJNSA_10UnderscoreESX_SX_EEEEENS7_6detail27Sm100ImplicitGemmTileTraitsINSA_20SM90_TMA_LOAD_IM2COLENSA_14ComposedLayoutINSA_7SwizzleILi3ELi4ELi3EEENSA_18smem_ptr_flag_bitsILi16EEENST_INSB_IJNSC_ILi8EEESH_EEENSB_IJSH_SD_EEEEEEEvEENS11_INSA_13SM90_TMA_LOADENS13_IS15_S17_NST_INSB_IJSH_S18_EEENSB_IJSD_SH_EEEEEEEvEEEENS_8epilogue10collective18CollectiveEpilogueINS1L_23Sm100TmaWarpSpecializedILi3ELi2ELi32ELb1ELb0EEEJSJ_NSB_IJNST_ISG_SD_EENST_INSC_ILi32EEESD_EEEEESK_NSB_IJNSB_IJllllEEESD_SU_EEESK_S1V_NS1L_6fusion15FusionCallbacksIS1P_NS1W_17LinearCombinationISK_fSK_fLNS_15FloatRoundStyleE2EEESJ_S1T_JEEENSA_5SM1004TMEM4LOAD26SM100_TMEM_LOAD_32dp32b32xES12_NS13_INS14_ILi2ELi4ELi3EEES17_NST_INSB_IJS18_S1R_EEENSB_IJS1R_SD_EEEEEEENSA_39AutoVectorizingCopyWithAssumedAlignmentILi128EEENSA_21SM90_TMA_STORE_IM2COLES2A_S2C_S2C_EEEvvEEEEvNT_6ParamsE,"ax",@progbits
	.align	128
.text._ZN7cutlass13device_kernelINS_4conv6kernel13ConvUniversalINS1_16ConvProblemShapeILNS1_8OperatorE1ELi3EEENS1_10collective14CollectiveConvINS1_47MainloopSm100TmaUmmaWarpSpecializedImplicitGemmILS5_1ELi8ELi3ELi1ELi2EN4cute5tupleIJNSA_1CILi1EEESD_SD_EEEEENSB_IJNSC_ILi128EEENSC_ILi64EEENSB_IJSH_EEEEEENS_6half_tESK_NSA_8TiledMMAINSA_8MMA_AtomIJNSA_20SM100_MMA_F16BF16_SSISK_SK_fLi128ELi64ELNSA_4UMMA5MajorE0ELSP_1ELNSO_7ScaleInE0ELSQ_0EEEEEENSA_6LayoutISE_NSB_IJNSC_ILi0EEESU_SU_EEEEENSB_IJNSA_10UnderscoreESX_SX_EEEEENS7_6detail27Sm100ImplicitGemmTileTraitsINSA_20SM90_TMA_LOAD_IM2COLENSA_14ComposedLayoutINSA_7SwizzleILi3ELi4ELi3EEENSA_18smem_ptr_flag_bitsILi16EEENST_INSB_IJNSC_ILi8EEESH_EEENSB_IJSH_SD_EEEEEEEvEENS11_INSA_13SM90_TMA_LOADENS13_IS15_S17_NST_INSB_IJSH_S18_EEENSB_IJSD_SH_EEEEEEEvEEEENS_8epilogue10collective18CollectiveEpilogueINS1L_23Sm100TmaWarpSpecializedILi3ELi2ELi32ELb1ELb0EEEJSJ_NSB_IJNST_ISG_SD_EENST_INSC_ILi32EEESD_EEEEESK_NSB_IJNSB_IJllllEEESD_SU_EEESK_S1V_NS1L_6fusion15FusionCallbacksIS1P_NS1W_17LinearCombinationISK_fSK_fLNS_15FloatRoundStyleE2EEESJ_S1T_JEEENSA_5SM1004TMEM4LOAD26SM100_TMEM_LOAD_32dp32b32xES12_NS13_INS14_ILi2ELi4ELi3EEES17_NST_INSB_IJS18_S1R_EEENSB_IJS1R_SD_EEEEEEENSA_39AutoVectorizingCopyWithAssumedAlignmentILi128EEENSA_21SM90_TMA_STORE_IM2COLES2A_S2C_S2C_EEEvvEEEEvNT_6ParamsE:
        .type           _ZN7cutlass13device_kernelINS_4conv6kernel13ConvUniversalINS1_16ConvProblemShapeILNS1_8OperatorE1ELi3EEENS1_10collective14CollectiveConvINS1_47MainloopSm100TmaUmmaWarpSpecializedImplicitGemmILS5_1ELi8ELi3ELi1ELi2EN4cute5tupleIJNSA_1CILi1EEESD_SD_EEEEENSB_IJNSC_ILi128EEENSC_ILi64EEENSB_IJSH_EEEEEENS_6half_tESK_NSA_8TiledMMAINSA_8MMA_AtomIJNSA_20SM100_MMA_F16BF16_SSISK_SK_fLi128ELi64ELNSA_4UMMA5MajorE0ELSP_1ELNSO_7ScaleInE0ELSQ_0EEEEEENSA_6LayoutISE_NSB_IJNSC_ILi0EEESU_SU_EEEEENSB_IJNSA_10UnderscoreESX_SX_EEEEENS7_6detail27Sm100ImplicitGemmTileTraitsINSA_20SM90_TMA_LOAD_IM2COLENSA_14ComposedLayoutINSA_7SwizzleILi3ELi4ELi3EEENSA_18smem_ptr_flag_bitsILi16EEENST_INSB_IJNSC_ILi8EEESH_EEENSB_IJSH_SD_EEEEEEEvEENS11_INSA_13SM90_TMA_LOADENS13_IS15_S17_NST_INSB_IJSH_S18_EEENSB_IJSD_SH_EEEEEEEvEEEENS_8epilogue10collective18CollectiveEpilogueINS1L_23Sm100TmaWarpSpecializedILi3ELi2ELi32ELb1ELb0EEEJSJ_NSB_IJNST_ISG_SD_EENST_INSC_ILi32EEESD_EEEEESK_NSB_IJNSB_IJllllEEESD_SU_EEESK_S1V_NS1L_6fusion15FusionCallbacksIS1P_NS1W_17LinearCombinationISK_fSK_fLNS_15FloatRoundStyleE2EEESJ_S1T_JEEENSA_5SM1004TMEM4LOAD26SM100_TMEM_LOAD_32dp32b32xES12_NS13_INS14_ILi2ELi4ELi3EEES17_NST_INSB_IJS18_S1R_EEENSB_IJS1R_SD_EEEEEEENSA_39AutoVectorizingCopyWithAssumedAlignmentILi128EEENSA_21SM90_TMA_STORE_IM2COLES2A_S2C_S2C_EEEvvEEEEvNT_6ParamsE,@function
        .size           _ZN7cutlass13device_kernelINS_4conv6kernel13ConvUniversalINS1_16ConvProblemShapeILNS1_8OperatorE1ELi3EEENS1_10collective14CollectiveConvINS1_47MainloopSm100TmaUmmaWarpSpecializedImplicitGemmILS5_1ELi8ELi3ELi1ELi2EN4cute5tupleIJNSA_1CILi1EEESD_SD_EEEEENSB_IJNSC_ILi128EEENSC_ILi64EEENSB_IJSH_EEEEEENS_6half_tESK_NSA_8TiledMMAINSA_8MMA_AtomIJNSA_20SM100_MMA_F16BF16_SSISK_SK_fLi128ELi64ELNSA_4UMMA5MajorE0ELSP_1ELNSO_7ScaleInE0ELSQ_0EEEEEENSA_6LayoutISE_NSB_IJNSC_ILi0EEESU_SU_EEEEENSB_IJNSA_10UnderscoreESX_SX_EEEEENS7_6detail27Sm100ImplicitGemmTileTraitsINSA_20SM90_TMA_LOAD_IM2COLENSA_14ComposedLayoutINSA_7SwizzleILi3ELi4ELi3EEENSA_18smem_ptr_flag_bitsILi16EEENST_INSB_IJNSC_ILi8EEESH_EEENSB_IJSH_SD_EEEEEEEvEENS11_INSA_13SM90_TMA_LOADENS13_IS15_S17_NST_INSB_IJSH_S18_EEENSB_IJSD_SH_EEEEEEEvEEEENS_8epilogue10collective18CollectiveEpilogueINS1L_23Sm100TmaWarpSpecializedILi3ELi2ELi32ELb1ELb0EEEJSJ_NSB_IJNST_ISG_SD_EENST_INSC_ILi32EEESD_EEEEESK_NSB_IJNSB_IJllllEEESD_SU_EEESK_S1V_NS1L_6fusion15FusionCallbacksIS1P_NS1W_17LinearCombinationISK_fSK_fLNS_15FloatRoundStyleE2EEESJ_S1T_JEEENSA_5SM1004TMEM4LOAD26SM100_TMEM_LOAD_32dp32b32xES12_NS13_INS14_ILi2ELi4ELi3EEES17_NST_INSB_IJS18_S1R_EEENSB_IJS1R_SD_EEEEEEENSA_39AutoVectorizingCopyWithAssumedAlignmentILi128EEENSA_21SM90_TMA_STORE_IM2COLES2A_S2C_S2C_EEEvvEEEEvNT_6ParamsE,(.L_x_155 - _ZN7cutlass13device_kernelINS_4conv6kernel13ConvUniversalINS1_16ConvProblemShapeILNS1_8OperatorE1ELi3EEENS1_10collective14CollectiveConvINS1_47MainloopSm100TmaUmmaWarpSpecializedImplicitGemmILS5_1ELi8ELi3ELi1ELi2EN4cute5tupleIJNSA_1CILi1EEESD_SD_EEEEENSB_IJNSC_ILi128EEENSC_ILi64EEENSB_IJSH_EEEEEENS_6half_tESK_NSA_8TiledMMAINSA_8MMA_AtomIJNSA_20SM100_MMA_F16BF16_SSISK_SK_fLi128ELi64ELNSA_4UMMA5MajorE0ELSP_1ELNSO_7ScaleInE0ELSQ_0EEEEEENSA_6LayoutISE_NSB_IJNSC_ILi0EEESU_SU_EEEEENSB_IJNSA_10UnderscoreESX_SX_EEEEENS7_6detail27Sm100ImplicitGemmTileTraitsINSA_20SM90_TMA_LOAD_IM2COLENSA_14ComposedLayoutINSA_7SwizzleILi3ELi4ELi3EEENSA_18smem_ptr_flag_bitsILi16EEENST_INSB_IJNSC_ILi8EEESH_EEENSB_IJSH_SD_EEEEEEEvEENS11_INSA_13SM90_TMA_LOADENS13_IS15_S17_NST_INSB_IJSH_S18_EEENSB_IJSD_SH_EEEEEEEvEEEENS_8epilogue10collective18CollectiveEpilogueINS1L_23Sm100TmaWarpSpecializedILi3ELi2ELi32ELb1ELb0EEEJSJ_NSB_IJNST_ISG_SD_EENST_INSC_ILi32EEESD_EEEEESK_NSB_IJNSB_IJllllEEESD_SU_EEESK_S1V_NS1L_6fusion15FusionCallbacksIS1P_NS1W_17LinearCombinationISK_fSK_fLNS_15FloatRoundStyleE2EEESJ_S1T_JEEENSA_5SM1004TMEM4LOAD26SM100_TMEM_LOAD_32dp32b32xES12_NS13_INS14_ILi2ELi4ELi3EEES17_NST_INSB_IJS18_S1R_EEENSB_IJS1R_SD_EEEEEEENSA_39AutoVectorizingCopyWithAssumedAlignmentILi128EEENSA_21SM90_TMA_STORE_IM2COLES2A_S2C_S2C_EEEvvEEEEvNT_6ParamsE)
        .other          _ZN7cutlass13device_kernelINS_4conv6kernel13ConvUniversalINS1_16ConvProblemShapeILNS1_8OperatorE1ELi3EEENS1_10collective14CollectiveConvINS1_47MainloopSm100TmaUmmaWarpSpecializedImplicitGemmILS5_1ELi8ELi3ELi1ELi2EN4cute5tupleIJNSA_1CILi1EEESD_SD_EEEEENSB_IJNSC_ILi128EEENSC_ILi64EEENSB_IJSH_EEEEEENS_6half_tESK_NSA_8TiledMMAINSA_8MMA_AtomIJNSA_20SM100_MMA_F16BF16_SSISK_SK_fLi128ELi64ELNSA_4UMMA5MajorE0ELSP_1ELNSO_7ScaleInE0ELSQ_0EEEEEENSA_6LayoutISE_NSB_IJNSC_ILi0EEESU_SU_EEEEENSB_IJNSA_10UnderscoreESX_SX_EEEEENS7_6detail27Sm100ImplicitGemmTileTraitsINSA_20SM90_TMA_LOAD_IM2COLENSA_14ComposedLayoutINSA_7SwizzleILi3ELi4ELi3EEENSA_18smem_ptr_flag_bitsILi16EEENST_INSB_IJNSC_ILi8EEESH_EEENSB_IJSH_SD_EEEEEEEvEENS11_INSA_13SM90_TMA_LOADENS13_IS15_S17_NST_INSB_IJSH_S18_EEENSB_IJSD_SH_EEEEEEEvEEEENS_8epilogue10collective18CollectiveEpilogueINS1L_23Sm100TmaWarpSpecializedILi3ELi2ELi32ELb1ELb0EEEJSJ_NSB_IJNST_ISG_SD_EENST_INSC_ILi32EEESD_EEEEESK_NSB_IJNSB_IJllllEEESD_SU_EEESK_S1V_NS1L_6fusion15FusionCallbacksIS1P_NS1W_17LinearCombinationISK_fSK_fLNS_15FloatRoundStyleE2EEESJ_S1T_JEEENSA_5SM1004TMEM4LOAD26SM100_TMEM_LOAD_32dp32b32xES12_NS13_INS14_ILi2ELi4ELi3EEES17_NST_INSB_IJS18_S1R_EEENSB_IJS1R_SD_EEEEEEENSA_39AutoVectorizingCopyWithAssumedAlignmentILi128EEENSA_21SM90_TMA_STORE_IM2COLES2A_S2C_S2C_EEEvvEEEEvNT_6ParamsE,@"STO_CUDA_ENTRY STV_DEFAULT"
_ZN7cutlass13device_kernelINS_4conv6kernel13ConvUniversalINS1_16ConvProblemShapeILNS1_8OperatorE1ELi3EEENS1_10collective14CollectiveConvINS1_47MainloopSm100TmaUmmaWarpSpecializedImplicitGemmILS5_1ELi8ELi3ELi1ELi2EN4cute5tupleIJNSA_1CILi1EEESD_SD_EEEEENSB_IJNSC_ILi128EEENSC_ILi64EEENSB_IJSH_EEEEEENS_6half_tESK_NSA_8TiledMMAINSA_8MMA_AtomIJNSA_20SM100_MMA_F16BF16_SSISK_SK_fLi128ELi64ELNSA_4UMMA5MajorE0ELSP_1ELNSO_7ScaleInE0ELSQ_0EEEEEENSA_6LayoutISE_NSB_IJNSC_ILi0EEESU_SU_EEEEENSB_IJNSA_10UnderscoreESX_SX_EEEEENS7_6detail27Sm100ImplicitGemmTileTraitsINSA_20SM90_TMA_LOAD_IM2COLENSA_14ComposedLayoutINSA_7SwizzleILi3ELi4ELi3EEENSA_18smem_ptr_flag_bitsILi16EEENST_INSB_IJNSC_ILi8EEESH_EEENSB_IJSH_SD_EEEEEEEvEENS11_INSA_13SM90_TMA_LOADENS13_IS15_S17_NST_INSB_IJSH_S18_EEENSB_IJSD_SH_EEEEEEEvEEEENS_8epilogue10collective18CollectiveEpilogueINS1L_23Sm100TmaWarpSpecializedILi3ELi2ELi32ELb1ELb0EEEJSJ_NSB_IJNST_ISG_SD_EENST_INSC_ILi32EEESD_EEEEESK_NSB_IJNSB_IJllllEEESD_SU_EEESK_S1V_NS1L_6fusion15FusionCallbacksIS1P_NS1W_17LinearCombinationISK_fSK_fLNS_15FloatRoundStyleE2EEESJ_S1T_JEEENSA_5SM1004TMEM4LOAD26SM100_TMEM_LOAD_32dp32b32xES12_NS13_INS14_ILi2ELi4ELi3EEES17_NST_INSB_IJS18_S1R_EEENSB_IJS1R_SD_EEEEEEENSA_39AutoVectorizingCopyWithAssumedAlignmentILi128EEENSA_21SM90_TMA_STORE_IM2COLES2A_S2C_S2C_EEEvvEEEEvNT_6ParamsE:
[----:B------:R-:W1:Y:S01]  /*0000*/  LDC R1, c[0x0][0x37c] ;  /* 0x0000df00ff017b82 */ /* 0x000e620000000800 */
[----:B------:R-:W2:Y:S07]  /*0010*/  S2R R99, SR_TID.X ;  /* 0x0000000000637919 */ /* 0x000eae0000002100 */
[----:B------:R-:W3:Y:S01]  /*0020*/  LDC.64 R2, c[0x0][0x990] ;  /* 0x00026400ff027b82 */ /* 0x000ee20000000a00 */
[----:B------:R-:W-:Y:S01]  /*0030*/  ELECT P2, URZ, PT ;  /* 0x0000000000ff782f */ /* 0x000fe20003840000 */
[----:B-1----:R-:W-:Y:S01]  /*0040*/  VIADD R1, R1, 0xfffffff8 ;  /* 0xfffffff801017836 */ /* 0x002fe20000000000 */
[----:B------:R-:W-:-:S02]  /*0050*/  PRMT R90, RZ, 0x7610, R90 ;  /* 0x00007610ff5a7816 */ /* 0x000fc4000000005a */
[----:B---3--:R-:W-:-:S04]  /*0060*/  ISETP.NE.U32.AND P0, PT, R2, RZ, PT ;  /* 0x000000ff0200720c */ /* 0x008fc80003f05070 */
[----:B------:R-:W-:Y:S02]  /*0070*/  ISETP.NE.AND.EX P0, PT, R3, RZ, PT, P0 ;  /* 0x000000ff0300720c */ /* 0x000fe40003f05300 */
[----:B--2---:R-:W-:-:S05]  /*0080*/  SHF.R.U32.HI R91, RZ, 0x5, R99 ;  /* 0x00000005ff5b7819 */ /* 0x004fca0000011663 */
[----:B------:R-:W1:Y:S02]  /*0090*/  SHFL.IDX PT, R0, R91, RZ, 0x1f ;  /* 0x00001fff5b007589 */ /* 0x000e6400000e0000 */
[----:B-1----:R-:W-:-:S04]  /*00a0*/  R2UR UR15, R0 ;  /* 0x00000000000f72ca */ /* 0x002fc800000e0000 */
[----:B------:R-:W-:Y:S05]  /*00b0*/  @P0 BRA `(.L_x_0) ;  /* 0x0000000000300947 */ /* 0x000fea0003800000 */
[----:B------:R-:W1:Y:S02]  /*00c0*/  LDCU.64 UR4, c[0x0][0x988] ;  /* 0x00013100ff0477ac */ /* 0x000e640008000a00 */
[----:B-1----:R-:W-:-:S04]  /*00d0*/  UISETP.NE.U32.AND UP0, UPT, UR4, URZ, UPT ;  /* 0x000000ff0400728c */ /* 0x002fc8000bf05070 */
[----:B------:R-:W-:-:S09]  /*00e0*/  UISETP.NE.AND.EX UP0, UPT, UR5, URZ, UPT, UP0 ;  /* 0x000000ff0500728c */ /* 0x000fd2000bf05300 */
[----:B------:R-:W-:Y:S05]  /*00f0*/  BRA.U !UP0, `(.L_x_1) ;  /* 0x0000000108147547 */ /* 0x000fea000b800000 */
[----:B------:R-:W1:Y:S01]  /*0100*/  LDC.64 R4, c[0x0][0x988] ;  /* 0x00026200ff047b82 */ /* 0x000e620000000a00 */
[----:B------:R-:W1:Y:S02]  /*0110*/  LDCU.64 UR4, c[0x0][0x358] ;  /* 0x00006b00ff0477ac */ /* 0x000e640008000a00 */
[----:B-1----:R1:W5:Y:S01]  /*0120*/  LDG.E R41, desc[UR4][R4.64] ;  /* 0x0000000404297981 */ /* 0x002362000c1e1900 */
[----:B------:R-:W-:Y:S01]  /*0130*/  HFMA2 R90, -RZ, RZ, 0, 5.9604644775390625e-08 ;  /* 0x00000001ff5a7431 */ /* 0x000fe200000001ff */
[----:B------:R-:W-:Y:S05]  /*0140*/  BRA `(.L_x_0) ;  /* 0x00000000000c7947 */ /* 0x000fea0003800000 */
.L_x_1:
[----:B------:R-:W1:Y:S01]  /*0150*/  LDCU UR4, c[0x0][0x980] ;  /* 0x00013000ff0477ac */ /* 0x000e620008000800 */
[----:B------:R-:W-:Y:S01]  /*0160*/  HFMA2 R90, -RZ, RZ, 0, 5.9604644775390625e-08 ;  /* 0x00000001ff5a7431 */ /* 0x000fe200000001ff */
[----:B-1----:R-:W-:-:S07]  /*0170*/  MOV R41, UR4 ;  /* 0x0000000400297c02 */ /* 0x002fce0008000f00 */
.L_x_0:
[----:B------:R-:W2:Y:S02]  /*0180*/  LDCU.64 UR4, c[0x0][0x9b0] ;  /* 0x00013600ff0477ac */ /* 0x000ea40008000a00 */
[----:B--2---:R-:W-:-:S04]  /*0190*/  UISETP.NE.U32.AND UP0, UPT, UR4, URZ, UPT ;  /* 0x000000ff0400728c */ /* 0x004fc8000bf05070 */
[----:B------:R-:W-:-:S09]  /*01a0*/  UISETP.NE.AND.EX UP0, UPT, UR5, URZ, UPT, UP0 ;  /* 0x000000ff0500728c */ /* 0x000fd2000bf05300 */
[----:B------:R-:W-:Y:S05]  /*01b0*/  BRA.U UP0, `(.L_x_2) ;  /* 0x0000000100287547 */ /* 0x000fea000b800000 */
[----:B------:R-:W2:Y:S02]  /*01c0*/  LDCU.64 UR4, c[0x0][0x9a8] ;  /* 0x00013500ff0477ac */ /* 0x000ea40008000a00 */
[----:B--2---:R-:W-:-:S04]  /*01d0*/  UISETP.NE.U32.AND UP0, UPT, UR4, URZ, UPT ;  /* 0x000000ff0400728c */ /* 0x004fc8000bf05070 */
[----:B------:R-:W-:-:S09]  /*01e0*/  UISETP.NE.AND.EX UP0, UPT, UR5, URZ, UPT, UP0 ;  /* 0x000000ff0500728c */ /* 0x000fd2000bf05300 */
[----:B------:R-:W-:Y:S05]  /*01f0*/  BRA.U !UP0, `(.L_x_3) ;  /* 0x0000000108107547 */ /* 0x000fea000b800000 */
[----:B------:R-:W2:Y:S01]  /*0200*/  LDC.64 R38, c[0x0][0x9a8] ;  /* 0x00026a00ff267b82 */ /* 0x000ea20000000a00 */
[----:B------:R-:W2:Y:S02]  /*0210*/  LDCU.64 UR4, c[0x0][0x358] ;  /* 0x00006b00ff0477ac */ /* 0x000ea40008000a00 */
[----:B--2---:R2:W5:Y:S01]  /*0220*/  LDG.E R38, desc[UR4][R38.64] ;  /* 0x0000000426267981 */ /* 0x004562000c1e1900 */
[----:B------:R-:W-:Y:S05]  /*0230*/  BRA `(.L_x_2) ;  /* 0x0000000000087947 */ /* 0x000fea0003800000 */
.L_x_3:
[----:B------:R-:W2:Y:S02]  /*0240*/  LDCU UR4, c[0x0][0x9a0] ;  /* 0x00013400ff0477ac */ /* 0x000ea40008000800 */
[----:B--2---:R-:W-:Y:S02]  /*0250*/  MOV R38, UR4 ;  /* 0x0000000400267c02 */ /* 0x004fe40008000f00 */
.L_x_2:
[----:B-1----:R-:W1:Y:S01]  /*0260*/  LDC.64 R4, c[0x0][0x988] ;  /* 0x00026200ff047b82 */ /* 0x002e620000000a00 */
[----:B------:R-:W-:Y:S01]  /*0270*/  IMAD.U32 R0, RZ, RZ, UR15 ;  /* 0x0000000fff007e24 */ /* 0x000fe2000f8e00ff */
[----:B------:R-:W-:Y:S01]  /*0280*/  ISETP.EQ.U32.AND P4, PT, R2, RZ, PT ;  /* 0x000000ff0200720c */ /* 0x000fe20003f82070 */
[----:B------:R-:W-:Y:S03]  /*0290*/  BSSY.RECONVERGENT B0, `(.L_x_4) ;  /* 0x0000012000007945 */ /* 0x000fe60003800200 */
[----:B------:R-:W-:Y:S02]  /*02a0*/  ISETP.NE.OR P1, PT, R0, 0x1, !P2 ;  /* 0x000000010000780c */ /* 0x000fe40005725670 */
[----:B-1----:R-:W-:-:S04]  /*02b0*/  ISETP.NE.U32.AND P0, PT, R4, RZ, PT ;  /* 0x000000ff0400720c */ /* 0x002fc80003f05070 */
[----:B------:R-:W-:-:S13]  /*02c0*/  ISETP.NE.AND.EX P0, PT, R5, RZ, PT, P0 ;  /* 0x000000ff0500720c */ /* 0x000fda0003f05300 */
[----:B------:R-:W-:Y:S01]  /*02d0*/  VOTEU.ANY UP3, P0 ;  /* 0x0000000000ff7886 */ /* 0x000fe20000060100 */
[----:B------:R-:W-:Y:S02]  /*02e0*/  PLOP3.LUT P3, PT, PT, PT, UP3, 0x80, 0x8 ;  /* 0x000000000008781c */ /* 0x000fe40003f6f038 */
[----:B------:R-:W-:Y:S02]  /*02f0*/  ISETP.NE.OR P0, PT, R0, 0x3, !P2 ;  /* 0x000000030000780c */ /* 0x000fe40005705670 */
[----:B------:R-:W-:-:S04]  /*0300*/  ISETP.EQ.OR.EX P5, PT, R3, RZ, !P3, P4 ;  /* 0x000000ff0300720c */ /* 0x000fc80005fa2740 */
[----:B------:R-:W-:Y:S01]  /*0310*/  P2R R98, PR, RZ, 0x20 ;  /* 0x00000020ff627803 */ /* 0x000fe20000000000 */
[----:B------:R-:W-:Y:S05]  /*0320*/  @P1 BRA `(.L_x_5) ;  /* 0x0000000000201947 */ /* 0x000fea0003800000 */
[----:B------:R-:W1:Y:S02]  /*0330*/  LDCU.64 UR4, c[0x0][0x348] ;  /* 0x00006900ff0477ac */ /* 0x000e640008000a00 */
[----:B-1----:R-:W-:Y:S02]  /*0340*/  UIADD3 UR6, UP1, UPT, UR4, 0x80, URZ ;  /* 0x0000008004067890 */ /* 0x002fe4000ff3e0ff */
[----:B------:R-:W-:Y:S02]  /*0350*/  UIADD3 UR4, UP0, UPT, UR4, 0x200, URZ ;  /* 0x0000020004047890 */ /* 0x000fe4000ff1e0ff */
[----:B------:R-:W-:Y:S02]  /*0360*/  UIADD3.X UR7, UPT, UPT, URZ, UR5, URZ, UP1, !UPT ;  /* 0x00000005ff077290 */ /* 0x000fe40008ffe4ff */
[----:B------:R-:W-:-:S07]  /*0370*/  UIADD3.X UR5, UPT, UPT, URZ, UR5, URZ, UP0, !UPT ;  /* 0x00000005ff057290 */ /* 0x000fce00087fe4ff */
[----:B------:R1:W-:Y:S02]  /*0380*/  UTMACCTL.PF [UR6] ;  /* 0x00000000060079b9 */ /* 0x0003e40008040000 */
[----:B------:R1:W-:Y:S02]  /*0390*/  UTMACCTL.PF [UR4] ;  /* 0x00000000040079b9 */ /* 0x0003e40008040000 */
[----:B-1----:R-:W-:Y:S01]  /*03a0*/  NOP ;  /* 0x0000000000007918 */ /* 0x002fe20000000000 */
.L_x_5:
[----:B------:R-:W-:Y:S05]  /*03b0*/  BSYNC.RECONVERGENT B0 ;  /* 0x0000000000007941 */ /* 0x000fea0003800200 */
.L_x_4:
[----:B------:R-:W-:Y:S04]  /*03c0*/  BSSY.RECONVERGENT B0, `(.L_x_6) ;  /* 0x000000a000007945 */ /* 0x000fe80003800200 */
        /* <DEDUP_REMOVED lines=9> */
.L_x_7:
[----:B------:R-:W-:Y:S05]  /*0460*/  BSYNC.RECONVERGENT B0 ;  /* 0x0000000000007941 */ /* 0x000fea0003800200 */
.L_x_6:
[----:B------:R-:W-:Y:S01]  /*0470*/  UPLOP3.LUT UP2, UPT, UPT, UPT, UPT, 0x80, 0x8 ;  /* 0x000000000008789c */ /* 0x000fe20003f4f070 */
[----:B------:R-:W-:Y:S10]  /*0480*/  @!P5 BRA `(.L_x_8) ;  /* 0x000000000024d947 */ /* 0x000ff40003800000 */
[----:B------:R-:W-:Y:S01]  /*0490*/  ISETP.NE.U32.AND P1, PT, R2, RZ, PT ;  /* 0x000000ff0200720c */ /* 0x000fe20003f25070 */
[----:B------:R-:W-:Y:S01]  /*04a0*/  USEL UR4, URZ, 0xffffffff, UP3 ;  /* 0xffffffffff047887 */ /* 0x000fe20009800000 */
[----:B-----5:R-:W-:Y:S02]  /*04b0*/  FSETP.NEU.AND P0, PT, R41, RZ, PT ;  /* 0x000000ff2900720b */ /* 0x020fe40003f0d000 */
[----:B------:R-:W-:-:S11]  /*04c0*/  ISETP.NE.AND.EX P1, PT, R3, RZ, PT, P1 ;  /* 0x000000ff0300720c */ /* 0x000fd60003f25310 */
[----:B------:R-:W-:Y:S02]  /*04d0*/  VOTEU.ANY UP0, P0 ;  /* 0x0000000000ff7886 */ /* 0x000fe40000000100 */
[----:B------:R-:W-:-:S05]  /*04e0*/  VOTEU.ANY UP1, P1 ;  /* 0x0000000000ff7886 */ /* 0x000fca0000820100 */
[----:B------:R-:W-:-:S04]  /*04f0*/  @!UP1 USEL UR4, URZ, 0xffffffff, UP0 ;  /* 0xffffffffff049887 */ /* 0x000fc80008000000 */
[----:B------:R-:W-:-:S04]  /*0500*/  ULOP3.LUT UR4, UR4, 0x1, URZ, 0xc0, !UPT ;  /* 0x0000000104047892 */ /* 0x000fc8000f8ec0ff */
[----:B------:R-:W-:-:S11]  /*0510*/  UISETP.NE.U32.AND UP2, UPT, UR4, 0x1, UPT ;  /* 0x000000010400788c */ /* 0x000fd6000bf45070 */
.L_x_8:
[----:B------:R-:W1:Y:S01]  /*0520*/  SHFL.IDX PT, R2, R91, RZ, 0x1f ;  /* 0x00001fff5b027589 */ /* 0x000e6200000e0000 */
[----:B------:R-:W-:-:S04]  /*0530*/  UISETP.NE.AND UP0, UPT, UR15, 0x2, UPT ;  /* 0x000000020f00788c */ /* 0x000fc8000bf05270 */
[----:B------:R-:W-:Y:S01]  /*0540*/  USEL UR46, URZ, 0x1, UP0 ;  /* 0x00000001ff2e7887 */ /* 0x000fe20008000000 */
[----:B-1----:R-:W-:-:S13]  /*0550*/  ISETP.NE.AND P0, PT, R2, RZ, PT ;  /* 0x000000ff0200720c */ /* 0x002fda0003f05270 */
[----:B------:R-:W-:Y:S05]  /*0560*/  @P0 BRA `(.L_x_9) ;  /* 0x0000000000680947 */ /* 0x000fea0003800000 */
[----:B------:R-:W1:Y:S01]  /*0570*/  S2UR UR4, SR_CgaCtaId ;  /* 0x00000000000479c3 */ /* 0x000e620000008800 */
[----:B------:R-:W-:Y:S01]  /*0580*/  UMOV UR5, 0x400 ;  /* 0x0000040000057882 */ /* 0x000fe20000000000 */
[----:B------:R-:W-:Y:S01]  /*0590*/  UMOV UR6, 0x1 ;  /* 0x0000000100067882 */ /* 0x000fe20000000000 */
[----:B------:R-:W-:Y:S01]  /*05a0*/  ELECT P0, URZ, PT ;  /* 0x0000000000ff782f */ /* 0x000fe20003800000 */
[----:B------:R-:W-:-:S04]  /*05b0*/  UIADD3 UR6, UPT, UPT, -UR6, 0x100000, URZ ;  /* 0x0010000006067890 */ /* 0x000fc8000fffe1ff */
[----:B------:R-:W-:Y:S02]  /*05c0*/  USHF.L.U32 UR7, UR6, 0xb, URZ ;  /* 0x0000000b06077899 */ /* 0x000fe400080006ff */
[----:B------:R-:W-:Y:S02]  /*05d0*/  USHF.L.U32 UR6, UR6, 0x1, URZ ;  /* 0x0000000106067899 */ /* 0x000fe400080006ff */
[----:B-1----:R-:W-:Y:S01]  /*05e0*/  ULEA UR4, UR4, UR5, 0x18 ;  /* 0x0000000504047291 */ /* 0x002fe2000f8ec0ff */
[----:B------:R-:W1:Y:S11]  /*05f0*/  FENCE.VIEW.ASYNC.S ;  /* 0x00000000000073c6 */ /* 0x000e760000000000 */
[----:B-1----:R1:W3:Y:S01]  /*0600*/  SYNCS.EXCH.64 URZ, [UR4], UR6 ;  /* 0x0000000604ff75b2 */ /* 0x0022e20008000100 */
[----:B------:R1:W4:Y:S01]  /*0610*/  SYNCS.EXCH.64 URZ, [UR4+0x40], UR6 ;  /* 0x0000400604ff75b2 */ /* 0x0003220008000100 */
[----:B------:R1:W1:Y:S01]  /*0620*/  SYNCS.EXCH.64 URZ, [UR4+0x8], UR6 ;  /* 0x0000080604ff75b2 */ /* 0x0002620008000100 */
        /* <DEDUP_REMOVED lines=13> */
[----:B------:R-:W-:Y:S01]  /*0700*/  NOP ;  /* 0x0000000000007918 */ /* 0x000fe20000000000 */
.L_x_9:
[----:B------:R-:W2:Y:S01]  /*0710*/  SHFL.IDX PT, R2, R91, RZ, 0x1f ;  /* 0x00001fff5b027589 */ /* 0x000ea200000e0000 */
[----:B------:R-:W-:Y:S01]  /*0720*/  NOP ;  /* 0x0000000000007918 */ /* 0x000fe20000000000 */
[----:B--2---:R-:W-:-:S13]  /*0730*/  ISETP.NE.AND P0, PT, R2, 0x1, PT ;  /* 0x000000010200780c */ /* 0x004fda0003f05270 */
[----:B------:R-:W-:Y:S05]  /*0740*/  @P0 BRA `(.L_x_10) ;  /* 0x0000000000500947 */ /* 0x000fea0003800000 */
[----:B-1----:R-:W1:Y:S01]  /*0750*/  S2UR UR4, SR_CgaCtaId ;  /* 0x00000000000479c3 */ /* 0x002e620000008800 */
[----:B------:R-:W-:Y:S01]  /*0760*/  UMOV UR5, 0x400 ;  /* 0x0000040000057882 */ /* 0x000fe20000000000 */
[----:B------:R-:W-:Y:S01]  /*0770*/  UMOV UR8, 0x20 ;  /* 0x0000002000087882 */ /* 0x000fe20000000000 */
[----:B------:R-:W-:Y:S01]  /*0780*/  UMOV UR6, 0x80 ;  /* 0x0000008000067882 */ /* 0x000fe20000000000 */
[----:B------:R-:W-:-:S04]  /*0790*/  UIADD3 UR8, UPT, UPT, -UR8, 0x100000, URZ ;  /* 0x0010000008087890 */ /* 0x000fc8000fffe1ff */
[----:B------:R-:W-:Y:S02]  /*07a0*/  USHF.L.U32 UR9, UR8, 0xb, URZ ;  /* 0x0000000b08097899 */ /* 0x000fe400080006ff */
[----:B------:R-:W-:Y:S02]  /*07b0*/  USHF.L.U32 UR8, UR8, 0x1, URZ ;  /* 0x0000000108087899 */ /* 0x000fe400080006ff */
[----:B------:R-:W-:-:S04]  /*07c0*/  UIADD3 UR6, UPT, UPT, -UR6, 0x100000, URZ ;  /* 0x0010000006067890 */ /* 0x000fc8000fffe1ff */
[----:B------:R-:W-:Y:S02]  /*07d0*/  USHF.L.U32 UR7, UR6, 0xb, URZ ;  /* 0x0000000b06077899 */ /* 0x000fe400080006ff */
[----:B------:R-:W-:Y:S01]  /*07e0*/  USHF.L.U32 UR6, UR6, 0x1, URZ ;  /* 0x0000000106067899 */ /* 0x000fe200080006ff */
[----:B------:R-:W-:Y:S01]  /*07f0*/  ELECT P0, URZ, PT ;  /* 0x0000000000ff782f */ /* 0x000fe20003800000 */
[----:B-1----:R-:W-:Y:S01]  /*0800*/  ULEA UR4, UR4, UR5, 0x18 ;  /* 0x0000000504047291 */ /* 0x002fe2000f8ec0ff */
[----:B------:R-:W1:Y:S11]  /*0810*/  FENCE.VIEW.ASYNC.S ;  /* 0x00000000000073c6 */ /* 0x000e760000000000 */
[----:B-1----:R2:W1:Y:S01]  /*0820*/  SYNCS.EXCH.64 URZ, [UR4+0x80], UR8 ;  /* 0x0000800804ff75b2 */ /* 0x0024620008000100 */
[----:B------:R2:W1:Y:S01]  /*0830*/  SYNCS.EXCH.64 URZ, [UR4+0x98], UR6 ;  /* 0x0000980604ff75b2 */ /* 0x0004620008000100 */
[----:B------:R2:W1:Y:S01]  /*0840*/  SYNCS.EXCH.64 URZ, [UR4+0x88], UR8 ;  /* 0x0000880804ff75b2 */ /* 0x0004620008000100 */
[----:B------:R2:W1:Y:S01]  /*0850*/  SYNCS.EXCH.64 URZ, [UR4+0xa0], UR6 ;  /* 0x0000a00604ff75b2 */ /* 0x0004620008000100 */
[----:B------:R2:W1:Y:S01]  /*0860*/  SYNCS.EXCH.64 URZ, [UR4+0x90], UR8 ;  /* 0x0000900804ff75b2 */ /* 0x0004620008000100 */
[----:B------:R2:W1:Y:S02]  /*0870*/  SYNCS.EXCH.64 URZ, [UR4+0xa8], UR6 ;  /* 0x0000a80604ff75b2 */ /* 0x0004640008000100 */
[----:B--2---:R-:W-:Y:S01]  /*0880*/  NOP ;  /* 0x0000000000007918 */ /* 0x004fe20000000000 */
.L_x_10:
[----:B------:R-:W2:Y:S01]  /*0890*/  SHFL.IDX PT, R2, R91, RZ, 0x1f ;  /* 0x00001fff5b027589 */ /* 0x000ea200000e0000 */
[----:B------:R-:W-:Y:S01]  /*08a0*/  NOP ;  /* 0x0000000000007918 */ /* 0x000fe20000000000 */
[----:B--2---:R-:W-:-:S13]  /*08b0*/  ISETP.NE.AND P0, PT, R2, 0x3, PT ;  /* 0x000000030200780c */ /* 0x004fda0003f05270 */
[----:B------:R-:W-:Y:S05]  /*08c0*/  @P0 BRA `(.L_x_11) ;  /* 0x0000000000300947 */ /* 0x000fea0003800000 */
[----:B-1----:R-:W1:Y:S01]  /*08d0*/  S2UR UR4, SR_CgaCtaId ;  /* 0x00000000000479c3 */ /* 0x002e620000008800 */
[----:B------:R-:W-:Y:S01]  /*08e0*/  UMOV UR6, 0x400 ;  /* 0x0000040000067882 */ /* 0x000fe20000000000 */
[----:B------:R-:W-:Y:S01]  /*08f0*/  UMOV UR5, 0x20 ;  /* 0x0000002000057882 */ /* 0x000fe20000000000 */
[----:B------:R-:W-:Y:S01]  /*0900*/  ELECT P0, URZ, PT ;  /* 0x0000000000ff782f */ /* 0x000fe20003800000 */
[----:B-1----:R-:W-:Y:S02]  /*0910*/  ULEA UR6, UR4, UR6, 0x18 ;  /* 0x0000000604067291 */ /* 0x002fe4000f8ec0ff */
[----:B------:R-:W-:-:S04]  /*0920*/  UIADD3 UR4, UPT, UPT, -UR5, 0x100000, URZ ;  /* 0x0010000005047890 */ /* 0x000fc8000fffe1ff */
[----:B------:R-:W-:Y:S02]  /*0930*/  USHF.L.U32 UR5, UR4, 0xb, URZ ;  /* 0x0000000b04057899 */ /* 0x000fe400080006ff */
[----:B------:R-:W-:Y:S01]  /*0940*/  USHF.L.U32 UR4, UR4, 0x1, URZ ;  /* 0x0000000104047899 */ /* 0x000fe200080006ff */
[----:B------:R-:W1:Y:S11]  /*0950*/  FENCE.VIEW.ASYNC.S ;  /* 0x00000000000073c6 */ /* 0x000e760000000000 */
[----:B-1----:R2:W1:Y:S01]  /*0960*/  SYNCS.EXCH.64 URZ, [UR6+0xb0], UR4 ;  /* 0x0000b00406ff75b2 */ /* 0x0024620008000100 */
[----:B------:R2:W1:Y:S02]  /*0970*/  SYNCS.EXCH.64 URZ, [UR6+0xb8], UR4 ;  /* 0x0000b80406ff75b2 */ /* 0x0004640008000100 */
[----:B--2---:R-:W-:Y:S01]  /*0980*/  NOP ;  /* 0x0000000000007918 */ /* 0x004fe20000000000 */
.L_x_11:
[----:B------:R-:W2:Y:S01]  /*0990*/  SHFL.IDX PT, R2, R91, RZ, 0x1f ;  /* 0x00001fff5b027589 */ /* 0x000ea200000e0000 */
[----:B------:R-:W-:Y:S01]  /*09a0*/  NOP ;  /* 0x0000000000007918 */ /* 0x000fe20000000000 */
[----:B--2---:R-:W-:-:S13]  /*09b0*/  ISETP.NE.AND P0, PT, R2, 0x4, PT ;  /* 0x000000040200780c */ /* 0x004fda0003f05270 */
[----:B------:R-:W-:Y:S05]  /*09c0*/  @P0 BRA `(.L_x_12) ;  /* 0x0000000000440947 */ /* 0x000fea0003800000 */
[----:B-1----:R-:W1:Y:S01]  /*09d0*/  S2UR UR6, SR_CgaCtaId ;  /* 0x00000000000679c3 */ /* 0x002e620000008800 */
[----:B------:R-:W-:Y:S01]  /*09e0*/  UMOV UR4, 0x100 ;  /* 0x0000010000047882 */ /* 0x000fe20000000000 */
[----:B------:R-:W-:Y:S01]  /*09f0*/  UMOV UR5, 0x400 ;  /* 0x0000040000057882 */ /* 0x000fe20000000000 */
[----:B------:R-:W-:Y:S01]  /*0a00*/  USEL UR4, UR4, 0xe0, UP2 ;  /* 0x000000e004047887 */ /* 0x000fe20009000000 */
[----:B------:R-:W-:Y:S01]  /*0a10*/  UMOV UR8, 0x1 ;  /* 0x0000000100087882 */ /* 0x000fe20000000000 */
[----:B------:R-:W-:Y:S01]  /*0a20*/  ELECT P0, URZ, PT ;  /* 0x0000000000ff782f */ /* 0x000fe20003800000 */
[----:B------:R-:W-:-:S04]  /*0a30*/  UIADD3 UR8, UPT, UPT, -UR8, 0x100000, URZ ;  /* 0x0010000008087890 */ /* 0x000fc8000fffe1ff */
[----:B------:R-:W-:Y:S02]  /*0a40*/  USHF.L.U32 UR9, UR8, 0xb, URZ ;  /* 0x0000000b08097899 */ /* 0x000fe400080006ff */
[----:B------:R-:W-:Y:S02]  /*0a50*/  USHF.L.U32 UR8, UR8, 0x1, URZ ;  /* 0x0000000108087899 */ /* 0x000fe400080006ff */
[----:B-1----:R-:W-:Y:S02]  /*0a60*/  ULEA UR6, UR6, UR5, 0x18 ;  /* 0x0000000506067291 */ /* 0x002fe4000f8ec0ff */
[----:B------:R-:W-:-:S04]  /*0a70*/  UIADD3 UR4, UPT, UPT, -UR4, 0x100000, URZ ;  /* 0x0010000004047890 */ /* 0x000fc8000fffe1ff */
[----:B------:R-:W-:Y:S02]  /*0a80*/  USHF.L.U32 UR5, UR4, 0xb, URZ ;  /* 0x0000000b04057899 */ /* 0x000fe400080006ff */
[----:B------:R-:W-:Y:S01]  /*0a90*/  USHF.L.U32 UR4, UR4, 0x1, URZ ;  /* 0x0000000104047899 */ /* 0x000fe200080006ff */
[----:B------:R-:W1:Y:S03]  /*0aa0*/  FENCE.VIEW.ASYNC.S ;  /* 0x00000000000073c6 */ /* 0x000e660000000000 */
[----:B-1----:R2:W1:Y:S08]  /*0ab0*/  SYNCS.EXCH.64 URZ, [UR6+0xc0], UR8 ;  /* 0x0000c00806ff75b2 */ /* 0x0024700008000100 */
[----:B------:R2:W1:Y:S02]  /*0ac0*/  SYNCS.EXCH.64 URZ, [UR6+0xc8], UR4 ;  /* 0x0000c80406ff75b2 */ /* 0x0004640008000100 */
[----:B--2---:R-:W-:Y:S01]  /*0ad0*/  NOP ;  /* 0x0000000000007918 */ /* 0x004fe20000000000 */
.L_x_12:
[----:B------:R-:W2:Y:S01]  /*0ae0*/  SHFL.IDX PT, R2, R91, RZ, 0x1f ;  /* 0x00001fff5b027589 */ /* 0x000ea200000e0000 */
[----:B------:R-:W1:Y:S01]  /*0af0*/  S2UR UR50, SR_CTAID.X ;  /* 0x00000000003279c3 */ /* 0x000e620000002500 */
[----:B------:R-:W-:-:S07]  /*0b00*/  NOP ;  /* 0x0000000000007918 */ /* 0x000fce0000000000 */
[----:B------:R-:W1:Y:S01]  /*0b10*/  S2UR UR22, SR_CTAID.Y ;  /* 0x00000000001679c3 */ /* 0x000e620000002600 */
[----:B--2---:R-:W-:-:S13]  /*0b20*/  ISETP.NE.AND P0, PT, R2, 0x5, PT ;  /* 0x000000050200780c */ /* 0x004fda0003f05270 */
[----:B-1----:R-:W-:Y:S05]  /*0b30*/  @P0 BRA `(.L_x_13) ;  /* 0x0000000000480947 */ /* 0x002fea0003800000 */
[----:B------:R-:W1:Y:S01]  /*0b40*/  S2UR UR4, SR_CgaCtaId ;  /* 0x00000000000479c3 */ /* 0x000e620000008800 */
        /* <DEDUP_REMOVED lines=12> */
[----:B-1----:R1:W2:Y:S01]  /*0c10*/  SYNCS.EXCH.64 URZ, [UR4+0xd0], UR8 ;  /* 0x0000d00804ff75b2 */ /* 0x0022a20008000100 */
[----:B------:R1:W1:Y:S01]  /*0c20*/  SYNCS.EXCH.64 URZ, [UR4+0xe0], UR6 ;  /* 0x0000e00604ff75b2 */ /* 0x0002620008000100 */
[----:B------:R1:W1:Y:S01]  /*0c30*/  SYNCS.EXCH.64 URZ, [UR4+0xd8], UR8 ;  /* 0x0000d80804ff75b2 */ /* 0x0002620008000100 */
[----:B------:R1:W1:Y:S01]  /*0c40*/  SYNCS.EXCH.64 URZ, [UR4+0xe8], UR6 ;  /* 0x0000e80604ff75b2 */ /* 0x0002620008000100 */
[----:B------:R-:W-:Y:S01]  /*0c50*/  NOP ;  /* 0x0000000000007918 */ /* 0x000fe20000000000 */
.L_x_13:
[----:B------:R-:W-:-:S05]  /*0c60*/  CS2R.32 R85, SR_CgaSize ;  /* 0x0000000000557805 */ /* 0x000fca0000008a00 */
[----:B------:R-:W-:-:S05]  /*0c70*/  IMAD R85, R85, -0xa0, RZ ;  /* 0xffffff6055557824 */ /* 0x000fca00078e02ff */
[----:B------:R-:W-:-:S14]  /*0c80*/  R2UR UR5, R85 ;  /* 0x00000000550572ca */ /* 0x000fdc00000e0000 */
[----:B------:R-:W3:Y:S01]  /*0c90*/  LDCU UR5, c[0x0][UR5+0x2b0] ;  /* 0x00005600050577ac */ /* 0x000ee20008000800 */
[----:B------:R-:W-:Y:S02]  /*0ca0*/  I2FP.F32.U32 R5, UR50 ;  /* 0x0000003200057c45 */ /* 0x000fe40008201000 */
[----:B------:R-:W-:-:S05]  /*0cb0*/  CS2R.32 R2, SR_CgaSize ;  /* 0x0000000000027805 */ /* 0x000fca0000008a00 */
[----:B------:R-:W-:-:S06]  /*0cc0*/  IMAD R2, R2, -0xa0, RZ ;  /* 0xffffff6002027824 */ /* 0x000fcc00078e02ff */
[----:B------:R-:W4:Y:S01]  /*0cd0*/  LDC R2, c[0x0][R2+0x2a0] ;  /* 0x0000a80002027b82 */ /* 0x000f220000000800 */
[----:B------:R-:W-:Y:S02]  /*0ce0*/  I2FP.F32.U32 R4, UR22 ;  /* 0x0000001600047c45 */ /* 0x000fe40008201000 */
[----:B------:R-:W-:-:S05]  /*0cf0*/  CS2R.32 R85, SR_CgaSize ;  /* 0x0000000000557805 */ /* 0x000fca0000008a00 */
[----:B------:R-:W-:-:S05]  /*0d00*/  IMAD R85, R85, -0xa0, RZ ;  /* 0xffffff6055557824 */ /* 0x000fca00078e02ff */
[----:B-1----:R-:W-:-:S14]  /*0d10*/  R2UR UR4, R85 ;  /* 0x00000000550472ca */ /* 0x002fdc00000e0000 */
[----:B------:R-:W1:Y:S01]  /*0d20*/  LDCU UR4, c[0x0][UR4+0x2b4] ;  /* 0x00005680040477ac */ /* 0x000e620008000800 */
[----:B------:R-:W-:Y:S01]  /*0d30*/  NOP ;  /* 0x0000000000007918 */ /* 0x000fe20000000000 */
[----:B------:R-:W2:Y:S01]  /*0d40*/  S2R R17, SR_CTAID.Z ;  /* 0x0000000000117919 */ /* 0x000ea20000002700 */
[----:B------:R-:W4:Y:S01]  /*0d50*/  LDCU UR18, c[0x0][0xc24] ;  /* 0x00018480ff1277ac */ /* 0x000f220008000800 */
[----:B------:R-:W-:-:S05]  /*0d60*/  CS2R.32 R3, SR_CgaSize ;  /* 0x0000000000037805 */ /* 0x000fca0000008a00 */
[----:B------:R-:W-:-:S06]  /*0d70*/  IMAD R3, R3, -0xa0, RZ ;  /* 0xffffff6003037824 */ /* 0x000fcc00078e02ff */
[----:B------:R-:W2:Y:S01]  /*0d80*/  LDC R3, c[0x0][R3+0x2a4] ;  /* 0x0000a90003037b82 */ /* 0x000ea20000000800 */
[----:B---3--:R-:W-:Y:S01]  /*0d90*/  FMUL R5, R5, UR5 ;  /* 0x0000000505057c20 */ /* 0x008fe20008400000 */
[----:B-1----:R-:W-:-:S03]  /*0da0*/  FMUL R4, R4, UR4 ;  /* 0x0000000404047c20 */ /* 0x002fc60008400000 */
[----:B------:R-:W1:Y:S01]  /*0db0*/  F2I.U32.TRUNC.NTZ R85, R5 ;  /* 0x0000000500557305 */ /* 0x000e62000020f000 */
[----:B----4-:R-:W-:-:S07]  /*0dc0*/  UISETP.GE.AND UP0, UPT, UR18, 0x1, UPT ;  /* 0x000000011200788c */ /* 0x010fce000bf06270 */
[----:B------:R-:W3:Y:S01]  /*0dd0*/  F2I.U32.TRUNC.NTZ R84, R4 ;  /* 0x0000000400547305 */ /* 0x000ee2000020f000 */
[----:B-1----:R-:W-:-:S05]  /*0de0*/  IADD3 R85, PT, PT, -R85, RZ, RZ ;  /* 0x000000ff55557210 */ /* 0x002fca0007ffe1ff */
[----:B------:R-:W-:Y:S01]  /*0df0*/  IMAD R85, R2, R85, UR50 ;  /* 0x0000003202557e24 */ /* 0x000fe2000f8e0255 */
[----:B---3--:R-:W-:-:S05]  /*0e00*/  IADD3 R84, PT, PT, -R84, RZ, RZ ;  /* 0x000000ff54547210 */ /* 0x008fca0007ffe1ff */
[----:B--2---:R-:W-:Y:S01]  /*0e10*/  IMAD R84, R3, R84, UR22 ;  /* 0x0000001603547e24 */ /* 0x004fe2000f8e0254 */
[----:B------:R-:W-:Y:S06]  /*0e20*/  BAR.SYNC.DEFER_BLOCKING 0x0 ;  /* 0x0000000000007b1d */ /* 0x000fec0000010000 */
[----:B------:R-:W-:Y:S05]  /*0e30*/  BRA.U !UP0, `(.L_x_14) ;  /* 0x0000000108d47547 */ /* 0x000fea000b800000 */
[----:B------:R-:W1:Y:S01]  /*0e40*/  LDCU.128 UR24, c[0x0][0xc10] ;  /* 0x00018200ff1877ac */ /* 0x000e620008000c00 */
[----:B------:R-:W2:Y:S01]  /*0e50*/  LDCU UR14, c[0x0][0x370] ;  /* 0x00006e00ff0e77ac */ /* 0x000ea20008000800 */
[----:B------:R-:W3:Y:S01]  /*0e60*/  LDCU UR6, c[0x0][0x374] ;  /* 0x00006e80ff0677ac */ /* 0x000ee20008000800 */
[----:B------:R-:W4:Y:S01]  /*0e70*/  LDCU UR19, c[0x0][0xc0c] ;  /* 0x00018180ff1377ac */ /* 0x000f220008000800 */
[----:B------:R-:W4:Y:S01]  /*0e80*/  LDCU UR20, c[0x0][0xc20] ;  /* 0x00018400ff1477ac */ /* 0x000f220008000800 */
[----:B------:R-:W4:Y:S01]  /*0e90*/  LDCU.64 UR16, c[0x0][0xc28] ;  /* 0x00018500ff1077ac */ /* 0x000f220008000a00 */
[----:B-1----:R-:W-:Y:S02]  /*0ea0*/  UISETP.NE.AND UP0, UPT, UR26, 0x1, UPT ;  /* 0x000000011a00788c */ /* 0x002fe4000bf05270 */
[----:B---3--:R-:W-:Y:S02]  /*0eb0*/  UIMAD.WIDE.U32 UR4, UR6, UR27, URZ ;  /* 0x0000001b060472a5 */ /* 0x008fe4000f8e00ff */
[----:B--2---:R-:W-:-:S02]  /*0ec0*/  UIMAD.WIDE.U32 UR8, UR14, UR24, URZ ;  /* 0x000000180e0872a5 */ /* 0x004fc4000f8e00ff */
[----:B----4-:R-:W-:Y:S02]  /*0ed0*/  UISETP.NE.AND UP1, UPT, UR19, 0x1, UPT ;  /* 0x000000011300788c */ /* 0x010fe4000bf25270 */
[----:B------:R-:W-:Y:S01]  /*0ee0*/  UISETP.NE.AND UP4, UPT, UR18, 0x1, UPT ;  /* 0x000000011200788c */ /* 0x000fe2000bf85270 */
[----:B------:R-:W-:Y:S01]  /*0ef0*/  UMOV UR4, UR5 ;  /* 0x0000000500047c82 */ /* 0x000fe20008000000 */
[----:B------:R-:W-:Y:S02]  /*0f00*/  UIMAD.WIDE.U32 UR10, UR22, UR27, URZ ;  /* 0x0000001b160a72a5 */ /* 0x000fe4000f8e00ff */
[----:B------:R-:W-:Y:S02]  /*0f10*/  @UP0 USHF.R.U32.HI UR6, URZ, UR20, UR4 ;  /* 0x00000014ff060299 */ /* 0x000fe40008011604 */
[----:B------:R-:W-:Y:S01]  /*0f20*/  UIMAD.WIDE.U32 UR12, UR50, UR24, URZ ;  /* 0x00000018320c72a5 */ /* 0x000fe2000f8e00ff */
[----:B------:R-:W-:Y:S02]  /*0f30*/  UMOV UR4, UR9 ;  /* 0x0000000900047c82 */ /* 0x000fe40008000000 */
[----:B------:R-:W-:Y:S01]  /*0f40*/  UMOV UR7, UR11 ;  /* 0x0000000b00077c82 */ /* 0x000fe20008000000 */
[----:B------:R-:W-:-:S02]  /*0f50*/  @UP1 USHF.R.U32.HI UR14, URZ, UR25, UR4 ;  /* 0x00000019ff0e1299 */ /* 0x000fc40008011604 */
[----:B------:R-:W-:Y:S02]  /*0f60*/  UIMAD.WIDE.U32 UR4, UR6, UR16, URZ ;  /* 0x00000010060472a5 */ /* 0x000fe4000f8e00ff */
[----:B------:R-:W-:Y:S02]  /*0f70*/  UIMAD.WIDE.U32 UR8, UR14, UR16, URZ ;  /* 0x000000100e0872a5 */ /* 0x000fe4000f8e00ff */
[----:B------:R-:W-:-:S03]  /*0f80*/  USHF.R.U32.HI UR10, URZ, UR20, UR7 ;  /* 0x00000014ff0a7299 */ /* 0x000fc60008011607 */
[----:B------:R-:W-:Y:S01]  /*0f90*/  UMOV UR4, UR5 ;  /* 0x0000000500047c82 */ /* 0x000fe20008000000 */
[----:B------:R-:W-:Y:S01]  /*0fa0*/  UMOV UR7, UR13 ;  /* 0x0000000d00077c82 */ /* 0x000fe20008000000 */
[----:B------:R-:W-:Y:S01]  /*0fb0*/  @UP4 USHF.R.U32.HI UR6, URZ, UR17, UR4 ;  /* 0x00000011ff064299 */ /* 0x000fe20008011604 */
[----:B------:R-:W-:Y:S01]  /*0fc0*/  UMOV UR5, UR9 ;  /* 0x0000000900057c82 */ /* 0x000fe20008000000 */
[----:B------:R-:W-:Y:S02]  /*0fd0*/  USHF.R.U32.HI UR7, URZ, UR25, UR7 ;  /* 0x00000019ff077299 */ /* 0x000fe40008011607 */
[----:B------:R-:W-:Y:S02]  /*0fe0*/  USEL UR4, UR22, UR10, !UP0 ;  /* 0x0000000a16047287 */ /* 0x000fe4000c000000 */
[----:B------:R-:W-:Y:S02]  /*0ff0*/  UIMAD UR6, UR6, UR18, URZ ;  /* 0x00000012060672a4 */ /* 0x000fe4000f8e02ff */
[----:B------:R-:W-:-:S02]  /*1000*/  @UP4 USHF.R.U32.HI UR14, URZ, UR17, UR5 ;  /* 0x00000011ff0e4299 */ /* 0x000fc40008011605 */
[----:B------:R-:W-:Y:S02]  /*1010*/  USEL UR5, UR50, UR7, !UP1 ;  /* 0x0000000732057287 */ /* 0x000fe4000c800000 */
[----:B------:R-:W-:Y:S02]  /*1020*/  UISETP.GE.AND UP0, UPT, UR4, UR6, UPT ;  /* 0x000000060400728c */ /* 0x000fe4000bf06270 */
[----:B------:R-:W-:Y:S02]  /*1030*/  UIMAD UR8, UR14, UR18, URZ ;  /* 0x000000120e0872a4 */ /* 0x000fe4000f8e02ff */
[----:B------:R-:W-:Y:S02]  /*1040*/  UIMAD.WIDE.U32 UR6, UR4, UR16, URZ ;  /* 0x00000010040672a5 */ /* 0x000fe4000f8e00ff */
[----:B------:R-:W-:Y:S02]  /*1050*/  UISETP.GE.OR UP0, UPT, UR5, UR8, UP0 ;  /* 0x000000080500728c */ /* 0x000fe40008706670 */
[----:B------:R-:W-:-:S02]  /*1060*/  UIMAD.WIDE.U32 UR8, UR5, UR16, URZ ;  /* 0x00000010050872a5 */ /* 0x000fc4000f8e00ff */
[----:B------:R-:W-:Y:S01]  /*1070*/  UIADD3 UR10, UPT, UPT, -UR4, URZ, URZ ;  /* 0x000000ff040a7290 */ /* 0x000fe2000fffe1ff */
[----:B------:R-:W-:Y:S02]  /*1080*/  UMOV UR6, UR7 ;  /* 0x0000000700067c82 */ /* 0x000fe40008000000 */
[----:B------:R-:W-:Y:S02]  /*1090*/  USHF.R.U32.HI UR6, URZ, UR17, UR6 ;  /* 0x00000011ff067299 */ /* 0x000fe40008011606 */
[----:B------:R-:W-:Y:S02]  /*10a0*/  UIMAD UR10, UR26, UR10, UR22 ;  /* 0x0000000a1a0a72a4 */ /* 0x000fe4000f8e0216 */
[----:B------:R-:W-:Y:S01]  /*10b0*/  USEL UR6, UR4, UR6, !UP4 ;  /* 0x0000000604067287 */ /* 0x000fe2000e000000 */
[----:B------:R-:W-:Y:S01]  /*10c0*/  @!UP0 UMOV UR7, UR9 ;  /* 0x0000000900078c82 */ /* 0x000fe20008000000 */
[----:B------:R-:W-:Y:S02]  /*10d0*/  UIADD3 UR9, UPT, UPT, -UR5, URZ, URZ ;  /* 0x000000ff05097290 */ /* 0x000fe4000fffe1ff */
[----:B------:R-:W-:-:S02]  /*10e0*/  @!UP0 USHF.R.U32.HI UR7, URZ, UR17, UR7 ;  /* 0x00000011ff078299 */ /* 0x000fc40008011607 */
[----:B------:R-:W-:Y:S02]  /*10f0*/  UIADD3 UR8, UPT, UPT, -UR6, URZ, URZ ;  /* 0x000000ff06087290 */ /* 0x000fe4000fffe1ff */
[----:B------:R-:W-:Y:S02]  /*1100*/  @!UP0 USEL UR7, UR5, UR7, !UP4 ;  /* 0x0000000705078287 */ /* 0x000fe4000e000000 */
[----:B------:R-:W-:Y:S02]  /*1110*/  UIMAD UR8, UR18, UR8, UR4 ;  /* 0x00000008120872a4 */ /* 0x000fe4000f8e0204 */
[----:B------:R-:W-:Y:S02]  /*1120*/  @!UP0 UIADD3 UR6, UPT, UPT, UR6, -UR7, URZ ;  /* 0x8000000706068290 */ /* 0x000fe4000fffe0ff */
[----:B------:R-:W-:Y:S02]  /*1130*/  @!UP0 UIMAD UR8, UR8, UR14, UR7 ;  /* 0x0000000e080882a4 */ /* 0x000fe4000f8e0207 */
[----:B------:R-:W-:-:S02]  /*1140*/  @!UP0 UIMAD UR4, UR6, UR18, UR5 ;  /* 0x00000012060482a4 */ /* 0x000fc4000f8e0205 */
[----:B------:R-:W-:Y:S02]  /*1150*/  UIMAD UR6, UR19, UR9, UR50 ;  /* 0x00000009130672a4 */ /* 0x000fe4000f8e0232 */
[----:B------:R-:W-:Y:S01]  /*1160*/  UIMAD UR22, UR4, UR26, UR10 ;  /* 0x0000001a041672a4 */ /* 0x000fe2000f8e020a */
[----:B------:R-:W-:Y:S02]  /*1170*/  @!UP0 UMOV UR5, UR8 ;  /* 0x0000000800058c82 */ /* 0x000fe40008000000 */
[----:B------:R-:W-:-:S12]  /*1180*/  UIMAD UR50, UR5, UR19, UR6 ;  /* 0x00000013053272a4 */ /* 0x000fd8000f8e0206 */
.L_x_14:
[----:B------:R-:W1:Y:S02]  /*1190*/  LDCU UR4, c[0x0][0xc30] ;  /* 0x00018600ff0477ac */ /* 0x000e640008000800 */
[----:B-1----:R-:W-:-:S09]  /*11a0*/  UISETP.NE.AND UP0, UPT, UR4, 0x1, UPT ;  /* 0x000000010400788c */ /* 0x002fd2000bf05270 */
[----:B------:R-:W-:Y:S05]  /*11b0*/  BRA.U UP0, `(.L_x_15) ;  /* 0x0000000100447547 */ /* 0x000fea000b800000 */
[----:B------:R-:W1:Y:S01]  /*11c0*/  LDCU.128 UR8, c[0x0][0xc10] ;  /* 0x00018200ff0877ac */ /* 0x000e620008000c00 */
[----:B------:R-:W2:Y:S01]  /*11d0*/  LDCU UR12, c[0x0][0xc0c] ;  /* 0x00018180ff0c77ac */ /* 0x000ea20008000800 */
[----:B------:R-:W3:Y:S01]  /*11e0*/  LDCU UR13, c[0x0][0xc20] ;  /* 0x00018400ff0d77ac */ /* 0x000ee20008000800 */
[----:B-1----:R-:W-:Y:S02]  /*11f0*/  UIMAD.WIDE.U32 UR6, UR50, UR8, URZ ;  /* 0x00000008320672a5 */ /* 0x002fe4000f8e00ff */
[----:B------:R-:W-:Y:S02]  /*1200*/  UIMAD.WIDE.U32 UR4, UR22, UR11, URZ ;  /* 0x0000000b160472a5 */ /* 0x000fe4000f8e00ff */
[----:B--2---:R-:W-:Y:S02]  /*1210*/  UISETP.NE.AND UP1, UPT, UR12, 0x1, UPT ;  /* 0x000000010c00788c */ /* 0x004fe4000bf25270 */
[----:B------:R-:W-:Y:S01]  /*1220*/  UISETP.NE.AND UP0, UPT, UR10, 0x1, UPT ;  /* 0x000000010a00788c */ /* 0x000fe2000bf05270 */
[----:B------:R-:W-:-:S02]  /*1230*/  UMOV UR6, UR7 ;  /* 0x0000000700067c82 */ /* 0x000fc40008000000 */
[----:B------:R-:W-:Y:S01]  /*1240*/  UMOV UR4, UR5 ;  /* 0x0000000500047c82 */ /* 0x000fe20008000000 */
[----:B------:R-:W-:Y:S02]  /*1250*/  USHF.R.U32.HI UR6, URZ, UR9, UR6 ;  /* 0x00000009ff067299 */ /* 0x000fe40008011606 */
[----:B---3--:R-:W-:Y:S02]  /*1260*/  USHF.R.U32.HI UR4, URZ, UR13, UR4 ;  /* 0x0000000dff047299 */ /* 0x008fe40008011604 */
[----:B------:R-:W-:Y:S02]  /*1270*/  USEL UR5, UR50, UR6, !UP1 ;  /* 0x0000000632057287 */ /* 0x000fe4000c800000 */
[----:B------:R-:W-:-:S04]  /*1280*/  USEL UR4, UR22, UR4, !UP0 ;  /* 0x0000000416047287 */ /* 0x000fc8000c000000 */
[----:B------:R-:W-:Y:S02]  /*1290*/  UIADD3 UR6, UPT, UPT, UR5, -UR4, URZ ;  /* 0x8000000405067290 */ /* 0x000fe4000fffe0ff */
[----:B------:R-:W-:Y:S02]  /*12a0*/  UIADD3 UR4, UPT, UPT, -UR5, UR4, URZ ;  /* 0x0000000405047290 */ /* 0x000fe4000fffe1ff */
[----:B------:R-:W-:Y:S02]  /*12b0*/  UIMAD UR22, UR6, UR10, UR22 ;  /* 0x0000000a061672a4 */ /* 0x000fe4000f8e0216 */
[----:B------:R-:W-:-:S12]  /*12c0*/  UIMAD UR50, UR4, UR12, UR50 ;  /* 0x0000000c043272a4 */ /* 0x000fd8000f8e0232 */
.L_x_15:
[----:B------:R-:W-:Y:S01]  /*12d0*/  BAR.SYNC.DEFER_BLOCKING 0x0 ;  /* 0x0000000000007b1d */ /* 0x000fe20000010000 */
[----:B------:R-:W-:Y:S01]  /*12e0*/  UISETP.NE.AND UP0, UPT, UR15, 0x2, UPT ;  /* 0x000000020f00788c */ /* 0x000fe2000bf05270 */
[----:B------:R-:W-:Y:S02]  /*12f0*/  ISETP.NE.OR P2, PT, R0, 0x2, !P2 ;  /* 0x000000020000780c */ /* 0x000fe40005745670 */
[----:B------:R-:W-:Y:S02]  /*1300*/  LOP3.LUT R0, R99, 0x1f, RZ, 0xc0, !PT ;  /* 0x0000001f63007812 */ /* 0x000fe400078ec0ff */
[----:B------:R-:W1:Y:S04]  /*1310*/  LDCU UR39, c[0x0][0xc24] ;  /* 0x00018480ff2777ac */ /* 0x000e680008000800 */
[----:B------:R-:W-:Y:S05]  /*1320*/  BRA.U UP0, `(.L_x_16) ;  /* 0x0000001900d87547 */ /* 0x000fea000b800000 */
[----:B------:R-:W2:Y:S01]  /*1330*/  LDCU UR5, c[0x0][0x388] ;  /* 0x00007100ff0577ac */ /* 0x000ea20008000800 */
[----:B------:R-:W-:Y:S01]  /*1340*/  PLOP3.LUT P1, PT, PT, PT, UP2, 0x80, 0x8 ;  /* 0x000000000008781c */ /* 0x000fe20003f2f028 */
[----:B------:R-:W-:Y:S01]  /*1350*/  IMAD.MOV.U32 R2, RZ, RZ, RZ ;  /* 0x000000ffff027224 */ /* 0x000fe200078e00ff */
[----:B------:R-:W-:Y:S01]  /*1360*/  ISETP.EQ.OR P3, PT, R0, RZ, P2 ;  /* 0x000000ff0000720c */ /* 0x000fe20001762670 */
[----:B------:R-:W3:Y:S01]  /*1370*/  LDCU UR8, c[0x0][0x38c] ;  /* 0x00007180ff0877ac */ /* 0x000ee20008000800 */
[----:B------:R-:W-:Y:S01]  /*1380*/  PLOP3.LUT P1, PT, P1, PT, PT, 0x8, 0x80 ;  /* 0x000000000080781c */ /* 0x000fe20000f2e170 */
[----:B------:R-:W4:Y:S01]  /*1390*/  LDCU.64 UR6, c[0x0][0x390] ;  /* 0x00007200ff0677ac */ /* 0x000f220008000a00 */
[----:B------:R-:W1:Y:S01]  /*13a0*/  LDCU UR53, c[0x0][0x370] ;  /* 0x00006e00ff3577ac */ /* 0x000e620008000800 */
[----:B------:R-:W1:Y:S01]  /*13b0*/  LDCU.64 UR42, c[0x0][0x348] ;  /* 0x00006900ff2a77ac */ /* 0x000e620008000a00 */
[----:B--2---:R-:W-:Y:S01]  /*13c0*/  UIADD3 UR5, UPT, UPT, UR5, 0x3f, URZ ;  /* 0x0000003f05057890 */ /* 0x004fe2000fffe0ff */
[----:B------:R-:W2:Y:S03]  /*13d0*/  LDCU UR52, c[0x0][0x374] ;  /* 0x00006e80ff3477ac */ /* 0x000ea60008000800 */
[----:B------:R-:W-:Y:S01]  /*13e0*/  USHF.R.S32.HI UR4, URZ, 0x1f, UR5 ;  /* 0x0000001fff047899 */ /* 0x000fe20008011405 */
[----:B------:R-:W-:Y:S01]  /*13f0*/  UMOV UR26, 0x1 ;  /* 0x00000001001a7882 */ /* 0x000fe20000000000 */
[----:B------:R-:W-:-:S02]  /*1400*/  UMOV UR31, URZ ;  /* 0x000000ff001f7c82 */ /* 0x000fc40008000000 */
[----:B------:R-:W-:Y:S01]  /*1410*/  ULEA.HI UR4, UR4, UR5, URZ, 0x6 ;  /* 0x0000000504047291 */ /* 0x000fe2000f8f30ff */
[----:B------:R-:W-:Y:S01]  /*1420*/  UMOV UR36, URZ ;  /* 0x000000ff00247c82 */ /* 0x000fe20008000000 */
[----:B------:R-:W-:Y:S02]  /*1430*/  UMOV UR38, URZ ;  /* 0x000000ff00267c82 */ /* 0x000fe40008000000 */
[----:B------:R-:W-:-:S04]  /*1440*/  USHF.R.S32.HI UR4, URZ, 0x6, UR4 ;  /* 0x00000006ff047899 */ /* 0x000fc80008011404 */
[----:B---3--:R-:W-:-:S04]  /*1450*/  UIMAD UR4, UR4, UR8, URZ ;  /* 0x00000008040472a4 */ /* 0x008fc8000f8e02ff */
[----:B----4-:R-:W-:-:S04]  /*1460*/  UIMAD UR4, UR4, UR6, URZ ;  /* 0x00000006040472a4 */ /* 0x010fc8000f8e02ff */
[----:B------:R-:W-:-:S04]  /*1470*/  UIMAD UR54, UR4, UR7, URZ ;  /* 0x00000007043672a4 */ /* 0x000fc8000f8e02ff */
[----:B------:R-:W-:Y:S02]  /*1480*/  UISETP.NE.AND UP1, UPT, UR54, URZ, UPT ;  /* 0x000000ff3600728c */ /* 0x000fe4000bf25270 */
[----:B------:R-:W-:-:S04]  /*1490*/  UISETP.LT.U32.AND UP0, UPT, UR54, 0x8, UPT ;  /* 0x000000083600788c */ /* 0x000fc8000bf01070 */
[----:B------:R-:W-:-:S04]  /*14a0*/  USEL UR4, UR54, 0x8, UP0 ;  /* 0x0000000836047887 */ /* 0x000fc80008000000 */
[----:B------:R-:W-:Y:S02]  /*14b0*/  UIADD3 UR5, UPT, UPT, UR4, -0x1, URZ ;  /* 0xffffffff04057890 */ /* 0x000fe4000fffe0ff */
[----:B------:R-:W-:Y:S02]  /*14c0*/  @!UP1 UIADD3 UR5, UPT, UPT, UR4, URZ, URZ ;  /* 0x000000ff04059290 */ /* 0x000fe4000fffe0ff */
[----:B------:R-:W-:Y:S02]  /*14d0*/  UIADD3 UR51, UPT, UPT, UR54, -UR4, URZ ;  /* 0x8000000436337290 */ /* 0x000fe4000fffe0ff */
[----:B-12---:R-:W-:-:S12]  /*14e0*/  UIADD3 UR55, UPT, UPT, UR5, 0x1, URZ ;  /* 0x0000000105377890 */ /* 0x006fd8000fffe0ff */
.L_x_32:
[----:B------:R-:W1:Y:S01]  /*14f0*/  S2UR UR30, SR_CgaCtaId ;  /* 0x00000000001e79c3 */ /* 0x000e620000008800 */
[----:B------:R-:W-:Y:S01]  /*1500*/  UMOV UR4, 0x400 ;  /* 0x0000040000047882 */ /* 0x000fe20000000000 */
[----:B------:R-:W-:Y:S01]  /*1510*/  MOV R0, UR26 ;  /* 0x0000001a00007c02 */ /* 0x000fe20008000f00 */
[----:B------:R-:W-:Y:S02]  /*1520*/  UISETP.NE.AND UP0, UPT, UR54, URZ, UPT ;  /* 0x000000ff3600728c */ /* 0x000fe4000bf05270 */
[----:B------:R-:W-:Y:S01]  /*1530*/  USHF.L.U32 UR18, UR22, 0x6, URZ ;  /* 0x0000000616127899 */ /* 0x000fe200080006ff */
[----:B------:R-:W-:Y:S01]  /*1540*/  SHF.L.U32 R0, R0, 0x1f, RZ ;  /* 0x0000001f00007819 */ /* 0x000fe200000006ff */
[----:B------:R-:W-:Y:S01]  /*1550*/  USHF.L.U32 UR44, UR50, 0x7, URZ ;  /* 0x00000007322c7899 */ /* 0x000fe200080006ff */
[----:B------:R-:W-:Y:S01]  /*1560*/  UMOV UR27, URZ ;  /* 0x000000ff001b7c82 */ /* 0x000fe20008000000 */
[----:B------:R-:W-:Y:S01]  /*1570*/  UMOV UR22, URZ ;  /* 0x000000ff00167c82 */ /* 0x000fe20008000000 */
[----:B------:R-:W-:Y:S01]  /*1580*/  UMOV UR21, URZ ;  /* 0x000000ff00157c82 */ /* 0x000fe20008000000 */
[----:B------:R-:W-:Y:S01]  /*1590*/  UMOV UR20, URZ ;  /* 0x000000ff00147c82 */ /* 0x000fe20008000000 */
[----:B-1----:R-:W-:-:S04]  /*15a0*/  ULEA UR30, UR30, UR4, 0x18 ;  /* 0x000000041e1e7291 */ /* 0x002fc8000f8ec0ff */
[----:B------:R-:W-:-:S09]  /*15b0*/  ULEA UR4, UR31, UR30, 0x3 ;  /* 0x0000001e1f047291 */ /* 0x000fd2000f8e18ff */
[----:B------:R1:W2:Y:S01]  /*15c0*/  SYNCS.PHASECHK.TRANS64.TRYWAIT P0, [UR4+0x40], R0 ;  /* 0x00004000ff0075a7 */ /* 0x0002a20008001104 */
[----:B------:R-:W-:Y:S05]  /*15d0*/  BRA.U !UP0, `(.L_x_17) ;  /* 0x0000000508987547 */ /* 0x000fea000b800000 */
[----:B------:R-:W3:Y:S01]  /*15e0*/  LDCU.128 UR12, c[0x0][0x480] ;  /* 0x00009000ff0c77ac */ /* 0x000ee20008000c00 */
[----:B------:R-:W4:Y:S01]  /*15f0*/  LDCU.128 UR8, c[0x0][0x490] ;  /* 0x00009200ff0877ac */ /* 0x000f220008000c00 */
[----:B------:R-:W1:Y:S01]  /*1600*/  LDCU.64 UR20, c[0x0][0x4c0] ;  /* 0x00009800ff1477ac */ /* 0x000e620008000a00 */
[----:B------:R-:W1:Y:S01]  /*1610*/  LDCU.64 UR16, c[0x0][0x4f0] ;  /* 0x00009e00ff1077ac */ /* 0x000e620008000a00 */
[----:B------:R-:W1:Y:S01]  /*1620*/  LDCU UR19, c[0x0][0x4c8] ;  /* 0x00009900ff1377ac */ /* 0x000e620008000800 */
[----:B---3--:R-:W-:Y:S02]  /*1630*/  UIMAD.WIDE.U32 UR4, UR44, UR13, URZ ;  /* 0x0000000d2c0472a5 */ /* 0x008fe4000f8e00ff */
[----:B------:R-:W-:Y:S02]  /*1640*/  UISETP.NE.AND UP0, UPT, UR12, 0x1, UPT ;  /* 0x000000010c00788c */ /* 0x000fe4000bf05270 */
[----:B------:R-:W-:Y:S01]  /*1650*/  USHF.R.U32.HI UR5, URZ, UR14, UR5 ;  /* 0x0000000eff057299 */ /* 0x000fe20008011605 */
[----:B------:R-:W3:Y:S03]  /*1660*/  LDCU UR45, c[0x0][0x38c] ;  /* 0x00007180ff2d77ac */ /* 0x000ee60008000800 */
[----:B------:R-:W-:-:S02]  /*1670*/  USEL UR5, UR44, UR5, !UP0 ;  /* 0x000000052c057287 */ /* 0x000fc4000c000000 */
[----:B------:R-:W-:Y:S02]  /*1680*/  UISETP.NE.AND UP0, UPT, UR15, 0x1, UPT ;  /* 0x000000010f00788c */ /* 0x000fe4000bf05270 */
[----:B----4-:R-:W-:Y:S01]  /*1690*/  UIMAD.WIDE.U32 UR6, UR5, UR8, URZ ;  /* 0x00000008050672a5 */ /* 0x010fe2000f8e00ff */
[----:B------:R-:W4:Y:S01]  /*16a0*/  LDCU UR8, c[0x0][0x4a0] ;  /* 0x00009400ff0877ac */ /* 0x000f220008000800 */
[----:B------:R-:W1:Y:S05]  /*16b0*/  LDCU UR23, c[0x0][0x4cc] ;  /* 0x00009980ff1777ac */ /* 0x000e6a0008000800 */
[----:B------:R-:W-:Y:S01]  /*16c0*/  UMOV UR4, UR7 ;  /* 0x0000000700047c82 */ /* 0x000fe20008000000 */
[----:B------:R-:W1:Y:S01]  /*16d0*/  LDCU.64 UR40, c[0x0][0x390] ;  /* 0x00007200ff2877ac */ /* 0x000e620008000a00 */
[----:B------:R-:W-:Y:S01]  /*16e0*/  USHF.R.U32.HI UR4, URZ, UR9, UR4 ;  /* 0x00000009ff047299 */ /* 0x000fe20008011604 */
[----:B------:R-:W1:Y:S03]  /*16f0*/  LDCU UR9, c[0x0][0x4ec] ;  /* 0x00009d80ff0977ac */ /* 0x000e660008000800 */
[----:B------:R-:W-:-:S02]  /*1700*/  USEL UR4, UR5, UR4, !UP0 ;  /* 0x0000000405047287 */ /* 0x000fc4000c000000 */
[----:B------:R-:W-:Y:S02]  /*1710*/  UISETP.NE.AND UP0, UPT, UR10, 0x1, UPT ;  /* 0x000000010a00788c */ /* 0x000fe4000bf05270 */
[----:B------:R-:W-:Y:S01]  /*1720*/  UIMAD.WIDE.U32 UR6, UR4, UR11, URZ ;  /* 0x0000000b040672a5 */ /* 0x000fe2000f8e00ff */
[----:B------:R-:W1:Y:S01]  /*1730*/  LDCU.64 UR24, c[0x0][0x4d0] ;  /* 0x00009a00ff1877ac */ /* 0x000e620008000a00 */
[----:B------:R-:W-:-:S05]  /*1740*/  UIADD3 UR38, UPT, UPT, UR55, UR36, URZ ;  /* 0x0000002437267290 */ /* 0x000fca000fffe0ff */
[----:B------:R-:W-:Y:S01]  /*1750*/  UMOV UR6, UR7 ;  /* 0x0000000700067c82 */ /* 0x000fe20008000000 */
[----:B------:R-:W-:Y:S02]  /*1760*/  UIADD3 UR7, UPT, UPT, -UR4, URZ, URZ ;  /* 0x000000ff04077290 */ /* 0x000fe4000fffe1ff */
[----:B----4-:R-:W-:Y:S02]  /*1770*/  USHF.R.U32.HI UR6, URZ, UR8, UR6 ;  /* 0x00000008ff067299 */ /* 0x010fe40008011606 */
[----:B------:R-:W-:Y:S02]  /*1780*/  UIADD3 UR8, UPT, UPT, -UR5, URZ, URZ ;  /* 0x000000ff05087290 */ /* 0x000fe4000fffe1ff */
[----:B------:R-:W-:Y:S02]  /*1790*/  USEL UR14, UR4, UR6, !UP0 ;  /* 0x00000006040e7287 */ /* 0x000fe4000c000000 */
[----:B------:R-:W-:Y:S02]  /*17a0*/  UIMAD UR7, UR15, UR7, UR5 ;  /* 0x000000070f0772a4 */ /* 0x000fe4000f8e0205 */
[----:B------:R-:W-:-:S02]  /*17b0*/  UIADD3 UR6, UPT, UPT, -UR14, URZ, URZ ;  /* 0x000000ff0e067290 */ /* 0x000fc4000fffe1ff */
[----:B------:R-:W-:Y:S02]  /*17c0*/  UIMAD UR8, UR12, UR8, UR44 ;  /* 0x000000080c0872a4 */ /* 0x000fe4000f8e022c */
[----:B------:R-:W-:Y:S02]  /*17d0*/  UIMAD UR13, UR10, UR6, UR4 ;  /* 0x000000060a0d72a4 */ /* 0x000fe4000f8e0204 */
[----:B-1----:R-:W-:Y:S02]  /*17e0*/  UIMAD UR11, UR8, UR20, UR9 ;  /* 0x00000014080b72a4 */ /* 0x002fe4000f8e0209 */
[----:B------:R-:W-:Y:S01]  /*17f0*/  UIMAD UR12, UR7, UR21, UR16 ;  /* 0x00000015070c72a4 */ /* 0x000fe2000f8e0210 */
[----:B------:R-:W1:Y:S02]  /*1800*/  LDCU.64 UR4, c[0x0][0x4f8] ;  /* 0x00009f00ff0477ac */ /* 0x000e640008000a00 */
[----:B------:R-:W4:Y:S01]  /*1810*/  LDCU UR6, c[0x0][0x500] ;  /* 0x0000a000ff0677ac */ /* 0x000f220008000800 */
[----:B------:R-:W-:Y:S01]  /*1820*/  UIMAD UR13, UR13, UR19, UR17 ;  /* 0x000000130d0d72a4 */ /* 0x000fe2000f8e0211 */
[----:B------:R-:W-:Y:S01]  /*1830*/  UMOV UR27, URZ ;  /* 0x000000ff001b7c82 */ /* 0x000fe20008000000 */
[----:B------:R-:W-:Y:S01]  /*1840*/  UMOV UR7, UR31 ;  /* 0x0000001f00077c82 */ /* 0x000fe20008000000 */
[----:B------:R-:W-:Y:S01]  /*1850*/  UMOV UR20, URZ ;  /* 0x000000ff00147c82 */ /* 0x000fe20008000000 */
[----:B------:R-:W-:Y:S01]  /*1860*/  UMOV UR21, URZ ;  /* 0x000000ff00157c82 */ /* 0x000fe20008000000 */
[----:B---3--:R-:W-:-:S07]  /*1870*/  UMOV UR22, URZ ;  /* 0x000000ff00167c82 */ /* 0x008fce0008000000 */
.L_x_22:
[----:B------:R-:W-:Y:S01]  /*1880*/  @!P2 MOV R3, 0x6000 ;  /* 0x000060000003a802 */ /* 0x000fe20000000f00 */
[----:B------:R-:W-:Y:S01]  /*1890*/  ULEA UR9, UR7, UR30, 0x3 ;  /* 0x0000001e07097291 */ /* 0x000fe2000f8e18ff */
[----:B-12---:R-:W-:Y:S11]  /*18a0*/  @P0 BRA `(.L_x_18) ;  /* 0x0000000000100947 */ /* 0x006ff60003800000 */
[----:B------:R-:W-:Y:S04]  /*18b0*/  MOV R0, UR26 ;  /* 0x0000001a00007c02 */ /* 0x000fe80008000f00 */
[----:B------:R-:W-:Y:S04]  /*18c0*/  SHF.L.U32 R5, R0, 0x1f, RZ ;  /* 0x0000001f00057819 */ /* 0x000fe800000006ff */
[----:B------:R-:W2:Y:S02]  /*18d0*/  SYNCS.PHASECHK.TRANS64.TRYWAIT P0, [UR9+0x40], R5 ;  /* 0x00004005ff0075a7 */ /* 0x000ea40008001109 */
[----:B--2---:R-:W-:Y:S05]  /*18e0*/  @!P0 BRA `(.L_x_19) ;  /* 0x0000006800508947 */ /* 0x004fea0003800000 */
.L_x_18:
[----:B------:R3:W-:Y:S01]  /*18f0*/  @!P2 SYNCS.ARRIVE.TRANS64 RZ, [UR9], R3 ;  /* 0x00000003ffffa9a7 */ /* 0x0007e20008000009 */
[----:B------:R-:W-:Y:S04]  /*1900*/  BSSY.RECONVERGENT B0, `(.L_x_20) ;  /* 0x0000003000007945 */ /* 0x000fe80003800200 */
[----:B------:R-:W-:Y:S05]  /*1910*/  @P3 BRA `(.L_x_21) ;  /* 0x0000000000043947 */ /* 0x000fea0003800000 */
[----:B-1--4-:R-:W-:Y:S05]  /*1920*/  BPT.TRAP 0x1 ;  /* 0x000000040000795c */ /* 0x012fea0000300000 */
.L_x_21:
[----:B-1--4-:R-:W-:Y:S05]  /*1930*/  BSYNC.RECONVERGENT B0 ;  /* 0x0000000000007941 */ /* 0x012fea0003800200 */
.L_x_20:
[----:B------:R-:W-:Y:S02]  /*1940*/  UIADD3 UR8, UPT, UPT, UR7, 0x1, URZ ;  /* 0x0000000107087890 */ /* 0x000fe4000fffe0ff */
[----:B------:R-:W-:Y:S02]  /*1950*/  UIMAD UR15, UR20, UR23, UR4 ;  /* 0x00000017140f72a4 */ /* 0x000fe4000f8e0204 */
[----:B------:R-:W-:Y:S02]  /*1960*/  UISETP.NE.AND UP0, UPT, UR8, 0x8, UPT ;  /* 0x000000080800788c */ /* 0x000fe4000bf05270 */
[----:B------:R-:W-:Y:S02]  /*1970*/  ULEA UR17, UR7, UR30, 0xe ;  /* 0x0000001e07117291 */ /* 0x000fe4000f8e70ff */
[----:B------:R-:W-:Y:S02]  /*1980*/  USEL UR10, URZ, 0x1, UP0 ;  /* 0x00000001ff0a7887 */ /* 0x000fe40008000000 */
[----:B------:R-:W-:Y:S02]  /*1990*/  USEL UR31, UR8, URZ, UP0 ;  /* 0x000000ff081f7287 */ /* 0x000fe40008000000 */
[----:B------:R-:W-:Y:S02]  /*19a0*/  ULOP3.LUT UR26, UR26, UR10, URZ, 0x3c, !UPT ;  /* 0x0000000a1a1a7292 */ /* 0x000fe4000f8e3cff */
[----:B------:R-:W-:Y:S02]  /*19b0*/  ULEA UR8, UR31, UR30, 0x3 ;  /* 0x0000001e1f087291 */ /* 0x000fe4000f8e18ff */
[----:B------:R-:W-:Y:S02]  /*19c0*/  ULEA UR16, UR7, UR30, 0xd ;  /* 0x0000001e07107291 */ /* 0x000fe4000f8e68ff */
[----:B------:R-:W-:Y:S01]  /*19d0*/  UIADD3 UR34, UP0, UPT, UR42, 0x80, URZ ;  /* 0x000000802a227890 */ /* 0x000fe2000ff1e0ff */
[----:B--2---:R-:W-:Y:S01]  /*19e0*/  MOV R0, UR26 ;  /* 0x0000001a00007c02 */ /* 0x004fe20008000f00 */
[----:B------:R-:W-:Y:S02]  /*19f0*/  USHF.L.U32 UR10, UR27, 0x6, URZ ;  /* 0x000000061b0a7899 */ /* 0x000fe400080006ff */
[----:B------:R-:W-:Y:S01]  /*1a00*/  UIADD3.X UR35, UPT, UPT, URZ, UR43, URZ, UP0, !UPT ;  /* 0x0000002bff237290 */ /* 0x000fe200087fe4ff */
[----:B---3--:R-:W-:Y:S01]  /*1a10*/  SHF.L.U32 R3, R0, 0x1f, RZ ;  /* 0x0000001f00037819 */ /* 0x008fe200000006ff */
[----:B------:R-:W-:Y:S02]  /*1a20*/  UIADD3 UR32, UP3, UPT, UR42, 0x200, URZ ;  /* 0x000002002a207890 */ /* 0x000fe4000ff7e0ff */
[----:B------:R-:W-:Y:S01]  /*1a30*/  UIADD3 UR16, UPT, UPT, UR16, 0x26400, URZ ;  /* 0x0002640010107890 */ /* 0x000fe2000fffe0ff */
[----:B------:R3:W1:Y:S01]  /*1a40*/  SYNCS.PHASECHK.TRANS64.TRYWAIT P0, [UR8+0x40], R3 ;  /* 0x00004003ff0075a7 */ /* 0x0006620008001108 */
[----:B------:R-:W-:Y:S02]  /*1a50*/  UIMAD UR8, UR21, UR24, UR5 ;  /* 0x00000018150872a4 */ /* 0x000fe4000f8e0205 */
[----:B------:R-:W-:Y:S02]  /*1a60*/  UIMAD UR7, UR22, UR25, UR6 ;  /* 0x00000019160772a4 */ /* 0x000fe4000f8e0206 */
[----:B------:R-:W-:Y:S02]  /*1a70*/  ULEA UR15, UR8, UR15, 0x5 ;  /* 0x0000000f080f7291 */ /* 0x000fe4000f8e28ff */
[----:B------:R-:W-:Y:S02]  /*1a80*/  UIADD3 UR8, UPT, UPT, UR17, 0x6400, URZ ;  /* 0x0000640011087890 */ /* 0x000fe4000fffe0ff */
[----:B------:R-:W-:Y:S02]  /*1a90*/  ULEA UR7, UR7, UR15, 0xa ;  /* 0x0000000f07077291 */ /* 0x000fe4000f8e50ff */
[----:B------:R-:W-:Y:S02]  /*1aa0*/  UIADD3.X UR33, UPT, UPT, URZ, UR43, URZ, UP3, !UPT ;  /* 0x0000002bff217290 */ /* 0x000fe40009ffe4ff */
[----:B------:R-:W-:Y:S02]  /*1ab0*/  UPRMT UR7, UR7, 0x5410, URZ ;  /* 0x0000541007077896 */ /* 0x000fe400080000ff */
[----:B------:R-:W-:Y:S02]  /*1ac0*/  UIADD3 UR37, UPT, UPT, UR20, 0x1, URZ ;  /* 0x0000000114257890 */ /* 0x000fe4000fffe0ff */
[----:B------:R-:W-:Y:S02]  /*1ad0*/  UIADD3 UR29, UPT, UPT, UR21, 0x1, URZ ;  /* 0x00000001151d7890 */ /* 0x000fe4000fffe0ff */
[----:B------:R-:W-:Y:S02]  /*1ae0*/  UISETP.NE.AND UP2, UPT, UR37, UR45, UPT ;  /* 0x0000002d2500728c */ /* 0x000fe4000bf45270 */
[----:B------:R-:W-:Y:S01]  /*1af0*/  UIADD3 UR28, UPT, UPT, UR22, 0x1, URZ ;  /* 0x00000001161c7890 */ /* 0x000fe2000fffe0ff */
[----:B------:R2:W-:Y:S01]  /*1b00*/  UTMALDG.5D.IM2COL [UR8], [UR34], UR7 ;  /* 0x00000008220073b4 */ /* 0x0005e20008060007 */
[----:B------:R-:W-:Y:S01]  /*1b10*/  UIADD3 UR36, UPT, UPT, UR36, 0x1, URZ ;  /* 0x0000000124247890 */ /* 0x000fe2000fffe0ff */
[----:B------:R-:W-:Y:S01]  /*1b20*/  UMOV UR46, 0x0 ;  /* 0x00000000002e7882 */ /* 0x000fe20000000000 */
[----:B------:R-:W-:Y:S01]  /*1b30*/  UMOV UR47, 0x10000000 ;  /* 0x10000000002f7882 */ /* 0x000fe20000000000 */
[----:B------:R-:W-:Y:S01]  /*1b40*/  UMOV UR17, UR9 ;  /* 0x0000000900117c82 */ /* 0x000fe20008000000 */
[----:B------:R-:W-:Y:S03]  /*1b50*/  UMOV UR19, UR10 ;  /* 0x0000000a00137c82 */ /* 0x000fe60008000000 */
[----:B------:R-:W-:Y:S01]  /*1b60*/  @UP2 UIADD3 UR29, UPT, UPT, UR21, URZ, URZ ;  /* 0x000000ff151d2290 */ /* 0x000fe2000fffe0ff */
[----:B------:R4:W-:Y:S03]  /*1b70*/  UTMALDG.5D [UR16], [UR32], desc[UR46] ;  /* 0x00002e10200075b4 */ /* 0x0009e60008021000 */
[----:B------:R-:W-:Y:S11]  /*1b80*/  UISETP.NE.AND UP1, UPT, UR29, UR40, UPT ;  /* 0x000000281d00728c */ /* 0x000ff6000bf25270 */
[----:B------:R-:W-:Y:S04]  /*1b90*/  @UP1 UIADD3 UR28, UPT, UPT, UR22, URZ, URZ ;  /* 0x000000ff161c1290 */ /* 0x000fe8000fffe0ff */
[----:B------:R-:W-:Y:S02]  /*1ba0*/  UISETP.NE.AND UP0, UPT, UR28, UR41, UPT ;  /* 0x000000291c00728c */ /* 0x000fe4000bf05270 */
[----:B--2---:R-:W-:Y:S09]  /*1bb0*/  UIADD3 UR8, UPT, UPT, UR27, 0x1, URZ ;  /* 0x000000011b087890 */ /* 0x004ff2000fffe0ff */
[----:B------:R-:W-:Y:S01]  /*1bc0*/  @UP0 UIADD3 UR8, UPT, UPT, UR27, URZ, URZ ;  /* 0x000000ff1b080290 */ /* 0x000fe2000fffe0ff */
[----:B------:R-:W-:Y:S06]  /*1bd0*/  UMOV UR7, UR31 ;  /* 0x0000001f00077c82 */ /* 0x000fec0008000000 */
[----:B------:R-:W-:Y:S01]  /*1be0*/  UMOV UR27, UR8 ;  /* 0x00000008001b7c82 */ /* 0x000fe20008000000 */
[----:B----4-:R-:W-:Y:S02]  /*1bf0*/  USEL UR22, UR28, URZ, UP0 ;  /* 0x000000ff1c167287 */ /* 0x010fe40008000000 */
[----:B------:R-:W-:Y:S02]  /*1c00*/  UISETP.NE.AND UP0, UPT, UR36, UR38, UPT ;  /* 0x000000262400728c */ /* 0x000fe4000bf05270 */
[----:B------:R-:W-:Y:S02]  /*1c10*/  USEL UR20, UR37, URZ, UP2 ;  /* 0x000000ff25147287 */ /* 0x000fe40009000000 */
[----:B------:R-:W-:Y:S05]  /*1c20*/  USEL UR21, UR29, URZ, UP1 ;  /* 0x000000ff1d157287 */ /* 0x000fea0008800000 */
[----:B---3--:R-:W-:Y:S07]  /*1c30*/  BRA.U UP0, `(.L_x_22) ;  /* 0xfffffffd00107547 */ /* 0x008fee000b83ffff */
.L_x_17:
[----:B------:R-:W-:Y:S01]  /*1c40*/  ULEA UR4, UR31, UR30, 0x3 ;  /* 0x0000001e1f047291 */ /* 0x000fe2000f8e18ff */
[----:B-1----:R-:W-:Y:S01]  /*1c50*/  MOV R0, UR26 ;  /* 0x0000001a00007c02 */ /* 0x002fe20008000f00 */
[----:B------:R-:W-:Y:S01]  /*1c60*/  @!P1 SYNCS.ARRIVE.TRANS64.A1T0 RZ, [UR30+0xb8], RZ ;  /* 0x0000b8ffffff99a7 */ /* 0x000fe2000810001e */
[----:B------:R-:W-:Y:S02]  /*1c70*/  UISETP.GE.AND UP0, UPT, UR51, 0x1, UPT ;  /* 0x000000013300788c */ /* 0x000fe4000bf06270 */
[----:B------:R-:W-:-:S04]  /*1c80*/  SHF.L.U32 R0, R0, 0x1f, RZ ;  /* 0x0000001f00007819 */ /* 0x000fc800000006ff */
[----:B--2---:R1:W2:Y:S03]  /*1c90*/  SYNCS.PHASECHK.TRANS64.TRYWAIT P0, [UR4+0x40], R0 ;  /* 0x00004000ff0075a7 */ /* 0x0042a60008001104 */
[----:B------:R-:W-:Y:S05]  /*1ca0*/  BRA.U !UP0, `(.L_x_23) ;  /* 0x0000000508907547 */ /* 0x000fea000b800000 */
[----:B------:R-:W3:Y:S01]  /*1cb0*/  LDCU.128 UR8, c[0x0][0x480] ;  /* 0x00009000ff0877ac */ /* 0x000ee20008000c00 */
[----:B------:R-:W4:Y:S01]  /*1cc0*/  LDCU.128 UR32, c[0x0][0x490] ;  /* 0x00009200ff2077ac */ /* 0x000f220008000c00 */
[----:B------:R-:W1:Y:S01]  /*1cd0*/  LDCU.64 UR28, c[0x0][0x4c0] ;  /* 0x00009800ff1c77ac */ /* 0x000e620008000a00 */
[----:B------:R-:W1:Y:S01]  /*1ce0*/  LDCU UR13, c[0x0][0x4c8] ;  /* 0x00009900ff0d77ac */ /* 0x000e620008000800 */
[----:B------:R-:W1:Y:S01]  /*1cf0*/  LDCU.64 UR16, c[0x0][0x4f0] ;  /* 0x00009e00ff1077ac */ /* 0x000e620008000a00 */
[----:B---3--:R-:W-:Y:S02]  /*1d00*/  UIMAD.WIDE.U32 UR4, UR44, UR9, URZ ;  /* 0x000000092c0472a5 */ /* 0x008fe4000f8e00ff */
[----:B------:R-:W-:Y:S02]  /*1d10*/  UISETP.NE.AND UP0, UPT, UR8, 0x1, UPT ;  /* 0x000000010800788c */ /* 0x000fe4000bf05270 */
[----:B------:R-:W-:Y:S01]  /*1d20*/  USHF.R.U32.HI UR5, URZ, UR10, UR5 ;  /* 0x0000000aff057299 */ /* 0x000fe20008011605 */
[----:B------:R-:W3:Y:S03]  /*1d30*/  LDCU UR9, c[0x0][0x4a0] ;  /* 0x00009400ff0977ac */ /* 0x000ee60008000800 */
[----:B------:R-:W-:-:S02]  /*1d40*/  USEL UR5, UR44, UR5, !UP0 ;  /* 0x000000052c057287 */ /* 0x000fc4000c000000 */
[----:B------:R-:W-:Y:S02]  /*1d50*/  UISETP.NE.AND UP0, UPT, UR11, 0x1, UPT ;  /* 0x000000010b00788c */ /* 0x000fe4000bf05270 */
[----:B----4-:R-:W-:Y:S01]  /*1d60*/  UIMAD.WIDE.U32 UR6, UR5, UR32, URZ ;  /* 0x00000020050672a5 */ /* 0x010fe2000f8e00ff */
[----:B------:R-:W1:Y:S01]  /*1d70*/  LDCU UR10, c[0x0][0x4ec] ;  /* 0x00009d80ff0a77ac */ /* 0x000e620008000800 */
[----:B------:R-:W4:Y:S05]  /*1d80*/  LDCU UR46, c[0x0][0x38c] ;  /* 0x00007180ff2e77ac */ /* 0x000f2a0008000800 */
[----:B------:R-:W-:Y:S01]  /*1d90*/  UMOV UR4, UR7 ;  /* 0x0000000700047c82 */ /* 0x000fe20008000000 */
[----:B------:R-:W1:Y:S01]  /*1da0*/  LDCU UR23, c[0x0][0x4cc] ;  /* 0x00009980ff1777ac */ /* 0x000e620008000800 */
[----:B------:R-:W-:Y:S01]  /*1db0*/  USHF.R.U32.HI UR4, URZ, UR33, UR4 ;  /* 0x00000021ff047299 */ /* 0x000fe20008011604 */
[----:B------:R-:W1:Y:S03]  /*1dc0*/  LDCU.64 UR40, c[0x0][0x390] ;  /* 0x00007200ff2877ac */ /* 0x000e660008000a00 */
[----:B------:R-:W-:-:S02]  /*1dd0*/  USEL UR4, UR5, UR4, !UP0 ;  /* 0x0000000405047287 */ /* 0x000fc4000c000000 */
[----:B------:R-:W-:Y:S02]  /*1de0*/  UISETP.NE.AND UP0, UPT, UR34, 0x1, UPT ;  /* 0x000000012200788c */ /* 0x000fe4000bf05270 */
[----:B------:R-:W-:Y:S01]  /*1df0*/  UIMAD.WIDE.U32 UR6, UR4, UR35, URZ ;  /* 0x00000023040672a5 */ /* 0x000fe2000f8e00ff */
[----:B------:R-:W1:Y:S01]  /*1e00*/  LDCU.64 UR24, c[0x0][0x4d0] ;  /* 0x00009a00ff1877ac */ /* 0x000e620008000a00 */
[----:B------:R-:W-:-:S05]  /*1e10*/  UIADD3 UR38, UPT, UPT, UR51, UR38, URZ ;  /* 0x0000002633267290 */ /* 0x000fca000fffe0ff */
[----:B------:R-:W-:Y:S01]  /*1e20*/  UMOV UR6, UR7 ;  /* 0x0000000700067c82 */ /* 0x000fe20008000000 */
[----:B------:R-:W-:Y:S02]  /*1e30*/  UIADD3 UR7, UPT, UPT, -UR5, URZ, URZ ;  /* 0x000000ff05077290 */ /* 0x000fe4000fffe1ff */
[----:B---3--:R-:W-:Y:S02]  /*1e40*/  USHF.R.U32.HI UR6, URZ, UR9, UR6 ;  /* 0x00000009ff067299 */ /* 0x008fe40008011606 */
[----:B------:R-:W-:Y:S02]  /*1e50*/  UIMAD UR7, UR8, UR7, UR44 ;  /* 0x00000007080772a4 */ /* 0x000fe4000f8e022c */
[----:B------:R-:W-:Y:S02]  /*1e60*/  USEL UR14, UR4, UR6, !UP0 ;  /* 0x00000006040e7287 */ /* 0x000fe4000c000000 */
[----:B------:R-:W-:Y:S02]  /*1e70*/  UIADD3 UR6, UPT, UPT, -UR4, URZ, URZ ;  /* 0x000000ff04067290 */ /* 0x000fe4000fffe1ff */
[----:B------:R-:W-:-:S02]  /*1e80*/  UIADD3 UR9, UPT, UPT, -UR14, URZ, URZ ;  /* 0x000000ff0e097290 */ /* 0x000fc4000fffe1ff */
[----:B------:R-:W-:Y:S02]  /*1e90*/  UIMAD UR12, UR11, UR6, UR5 ;  /* 0x000000060b0c72a4 */ /* 0x000fe4000f8e0205 */
[----:B------:R-:W-:Y:S02]  /*1ea0*/  UIMAD UR9, UR34, UR9, UR4 ;  /* 0x00000009220972a4 */ /* 0x000fe4000f8e0204 */
[----:B-1----:R-:W-:Y:S01]  /*1eb0*/  UIMAD UR11, UR7, UR28, UR10 ;  /* 0x0000001c070b72a4 */ /* 0x002fe2000f8e020a */
[----:B------:R-:W1:Y:S02]  /*1ec0*/  LDCU.64 UR4, c[0x0][0x4f8] ;  /* 0x00009f00ff0477ac */ /* 0x000e640008000a00 */
[----:B------:R-:W3:Y:S01]  /*1ed0*/  LDCU UR6, c[0x0][0x500] ;  /* 0x0000a000ff0677ac */ /* 0x000ee20008000800 */
[----:B------:R-:W-:Y:S02]  /*1ee0*/  UIMAD UR12, UR12, UR29, UR16 ;  /* 0x0000001d0c0c72a4 */ /* 0x000fe4000f8e0210 */
[----:B------:R-:W-:Y:S01]  /*1ef0*/  UIMAD UR13, UR9, UR13, UR17 ;  /* 0x0000000d090d72a4 */ /* 0x000fe2000f8e0211 */
[----:B------:R-:W-:Y:S01]  /*1f00*/  UMOV UR37, UR51 ;  /* 0x0000003300257c82 */ /* 0x000fe20008000000 */
[----:B----4-:R-:W-:-:S10]  /*1f10*/  UMOV UR7, UR31 ;  /* 0x0000001f00077c82 */ /* 0x010fd40008000000 */
.L_x_28:
[----:B------:R-:W-:Y:S01]  /*1f20*/  @!P2 MOV R3, 0x6000 ;  /* 0x000060000003a802 */ /* 0x000fe20000000f00 */
[----:B------:R-:W-:Y:S01]  /*1f30*/  ULEA UR9, UR7, UR30, 0x3 ;  /* 0x0000001e07097291 */ /* 0x000fe2000f8e18ff */
[----:B-12---:R-:W-:Y:S11]  /*1f40*/  @P0 BRA `(.L_x_24) ;  /* 0x0000000000100947 */ /* 0x006ff60003800000 */
[----:B------:R-:W-:Y:S04]  /*1f50*/  MOV R0, UR26 ;  /* 0x0000001a00007c02 */ /* 0x000fe80008000f00 */
[----:B------:R-:W-:Y:S04]  /*1f60*/  SHF.L.U32 R5, R0, 0x1f, RZ ;  /* 0x0000001f00057819 */ /* 0x000fe800000006ff */
[----:B------:R-:W2:Y:S02]  /*1f70*/  SYNCS.PHASECHK.TRANS64.TRYWAIT P0, [UR9+0x40], R5 ;  /* 0x00004005ff0075a7 */ /* 0x000ea40008001109 */
[----:B--2---:R-:W-:Y:S05]  /*1f80*/  @!P0 BRA `(.L_x_25) ;  /* 0x0000006000c08947 */ /* 0x004fea0003800000 */
.L_x_24:
[----:B------:R4:W-:Y:S01]  /*1f90*/  @!P2 SYNCS.ARRIVE.TRANS64 RZ, [UR9], R3 ;  /* 0x00000003ffffa9a7 */ /* 0x0009e20008000009 */
[----:B------:R-:W-:Y:S04]  /*1fa0*/  BSSY.RECONVERGENT B0, `(.L_x_26) ;  /* 0x0000003000007945 */ /* 0x000fe80003800200 */
[----:B------:R-:W-:Y:S05]  /*1fb0*/  @P3 BRA `(.L_x_27) ;  /* 0x0000000000043947 */ /* 0x000fea0003800000 */
[----:B-1-3--:R-:W-:Y:S05]  /*1fc0*/  BPT.TRAP 0x1 ;  /* 0x000000040000795c */ /* 0x00afea0000300000 */
.L_x_27:
[----:B-1-3--:R-:W-:Y:S05]  /*1fd0*/  BSYNC.RECONVERGENT B0 ;  /* 0x0000000000007941 */ /* 0x00afea0003800200 */
.L_x_26:
        /* <DEDUP_REMOVED lines=8> */
[----:B------:R-:W-:Y:S02]  /*2060*/  UIMAD UR10, UR21, UR24, UR5 ;  /* 0x00000018150a72a4 */ /* 0x000fe4000f8e0205 */
[----:B------:R-:W-:Y:S01]  /*2070*/  UIADD3 UR34, UP0, UPT, UR42, 0x80, URZ ;  /* 0x000000802a227890 */ /* 0x000fe2000ff1e0ff */
[----:B--2---:R-:W-:Y:S01]  /*2080*/  MOV R0, UR26 ;  /* 0x0000001a00007c02 */ /* 0x004fe20008000f00 */
[----:B------:R-:W-:Y:S02]  /*2090*/  ULEA UR10, UR10, UR15, 0x5 ;  /* 0x0000000f0a0a7291 */ /* 0x000fe4000f8e28ff */
[----:B------:R-:W-:Y:S01]  /*20a0*/  USHF.L.U32 UR19, UR27, 0x6, URZ ;  /* 0x000000061b137899 */ /* 0x000fe200080006ff */
[----:B----4-:R-:W-:Y:S01]  /*20b0*/  SHF.L.U32 R3, R0, 0x1f, RZ ;  /* 0x0000001f00037819 */ /* 0x010fe200000006ff */
[----:B------:R-:W-:Y:S02]  /*20c0*/  UIADD3.X UR35, UPT, UPT, URZ, UR43, URZ, UP0, !UPT ;  /* 0x0000002bff237290 */ /* 0x000fe400087fe4ff */
[----:B------:R-:W-:Y:S01]  /*20d0*/  UIADD3 UR32, UP3, UPT, UR42, 0x200, URZ ;  /* 0x000002002a207890 */ /* 0x000fe2000ff7e0ff */
[----:B------:R4:W1:Y:S01]  /*20e0*/  SYNCS.PHASECHK.TRANS64.TRYWAIT P0, [UR8+0x40], R3 ;  /* 0x00004003ff0075a7 */ /* 0x0008620008001108 */
[----:B------:R-:W-:Y:S02]  /*20f0*/  ULEA UR8, UR7, UR30, 0xe ;  /* 0x0000001e07087291 */ /* 0x000fe4000f8e70ff */
[----:B------:R-:W-:Y:S02]  /*2100*/  UIMAD UR7, UR22, UR25, UR6 ;  /* 0x00000019160772a4 */ /* 0x000fe4000f8e0206 */
[----:B------:R-:W-:Y:S02]  /*2110*/  UIADD3 UR8, UPT, UPT, UR8, 0x6400, URZ ;  /* 0x0000640008087890 */ /* 0x000fe4000fffe0ff */
[----:B------:R-:W-:Y:S02]  /*2120*/  ULEA UR7, UR7, UR10, 0xa ;  /* 0x0000000a07077291 */ /* 0x000fe4000f8e50ff */
[----:B------:R-:W-:Y:S02]  /*2130*/  UIADD3.X UR33, UPT, UPT, URZ, UR43, URZ, UP3, !UPT ;  /* 0x0000002bff217290 */ /* 0x000fe40009ffe4ff */
[----:B------:R-:W-:Y:S02]  /*2140*/  UPRMT UR7, UR7, 0x5410, URZ ;  /* 0x0000541007077896 */ /* 0x000fe400080000ff */
[----:B------:R-:W-:Y:S02]  /*2150*/  UIADD3 UR16, UPT, UPT, UR16, 0x26400, URZ ;  /* 0x0002640010107890 */ /* 0x000fe4000fffe0ff */
[----:B------:R-:W-:Y:S02]  /*2160*/  UIADD3 UR36, UPT, UPT, UR20, 0x1, URZ ;  /* 0x0000000114247890 */ /* 0x000fe4000fffe0ff */
[----:B------:R-:W-:Y:S02]  /*2170*/  UIADD3 UR29, UPT, UPT, UR21, 0x1, URZ ;  /* 0x00000001151d7890 */ /* 0x000fe4000fffe0ff */
[----:B------:R-:W-:Y:S02]  /*2180*/  UISETP.NE.AND UP2, UPT, UR36, UR46, UPT ;  /* 0x0000002e2400728c */ /* 0x000fe4000bf45270 */
[----:B------:R-:W-:Y:S01]  /*2190*/  UIADD3 UR28, UPT, UPT, UR22, 0x1, URZ ;  /* 0x00000001161c7890 */ /* 0x000fe2000fffe0ff */
[----:B------:R-:W-:Y:S01]  /*21a0*/  UMOV UR10, UR19 ;  /* 0x00000013000a7c82 */ /* 0x000fe20008000000 */
[----:B------:R-:W-:Y:S01]  /*21b0*/  UMOV UR44, 0x0 ;  /* 0x00000000002c7882 */ /* 0x000fe20000000000 */
[----:B------:R2:W-:Y:S01]  /*21c0*/  UTMALDG.5D.IM2COL [UR8], [UR34], UR7 ;  /* 0x00000008220073b4 */ /* 0x0005e20008060007 */
[----:B------:R-:W-:Y:S01]  /*21d0*/  UMOV UR45, 0x10000000 ;  /* 0x10000000002d7882 */ /* 0x000fe20000000000 */
[----:B------:R-:W-:Y:S04]  /*21e0*/  UMOV UR17, UR9 ;  /* 0x0000000900117c82 */ /* 0x000fe80008000000 */
[----:B------:R-:W-:Y:S01]  /*21f0*/  @UP2 UIADD3 UR29, UPT, UPT, UR21, URZ, URZ ;  /* 0x000000ff151d2290 */ /* 0x000fe2000fffe0ff */
[----:B------:R3:W-:Y:S03]  /*2200*/  UTMALDG.5D [UR16], [UR32], desc[UR44] ;  /* 0x00002c10200075b4 */ /* 0x0007e60008021000 */
[----:B------:R-:W-:Y:S11]  /*2210*/  UISETP.NE.AND UP1, UPT, UR29, UR40, UPT ;  /* 0x000000281d00728c */ /* 0x000ff6000bf25270 */
[----:B------:R-:W-:Y:S04]  /*2220*/  @UP1 UIADD3 UR28, UPT, UPT, UR22, URZ, URZ ;  /* 0x000000ff161c1290 */ /* 0x000fe8000fffe0ff */
[----:B------:R-:W-:Y:S02]  /*2230*/  UISETP.NE.AND UP0, UPT, UR28, UR41, UPT ;  /* 0x000000291c00728c */ /* 0x000fe4000bf05270 */
[----:B--2---:R-:W-:Y:S09]  /*2240*/  UIADD3 UR8, UPT, UPT, UR27, 0x1, URZ ;  /* 0x000000011b087890 */ /* 0x004ff2000fffe0ff */
[----:B------:R-:W-:Y:S02]  /*2250*/  @UP0 UIADD3 UR8, UPT, UPT, UR27, URZ, URZ ;  /* 0x000000ff1b080290 */ /* 0x000fe4000fffe0ff */
[----:B------:R-:W-:Y:S05]  /*2260*/  UIADD3 UR7, UPT, UPT, UR37, -0x1, URZ ;  /* 0xffffffff25077890 */ /* 0x000fea000fffe0ff */
[----:B------:R-:W-:Y:S01]  /*2270*/  UMOV UR27, UR8 ;  /* 0x00000008001b7c82 */ /* 0x000fe20008000000 */
[----:B---3--:R-:W-:Y:S02]  /*2280*/  USEL UR22, UR28, URZ, UP0 ;  /* 0x000000ff1c167287 */ /* 0x008fe40008000000 */
[----:B------:R-:W-:Y:S02]  /*2290*/  UISETP.GT.U32.AND UP0, UPT, UR37, 0x1, UPT ;  /* 0x000000012500788c */ /* 0x000fe4000bf04070 */
[----:B------:R-:W-:Y:S02]  /*22a0*/  USEL UR20, UR36, URZ, UP2 ;  /* 0x000000ff24147287 */ /* 0x000fe40009000000 */
[----:B------:R-:W-:Y:S01]  /*22b0*/  USEL UR21, UR29, URZ, UP1 ;  /* 0x000000ff1d157287 */ /* 0x000fe20008800000 */
[----:B------:R-:W-:Y:S01]  /*22c0*/  UMOV UR37, UR7 ;  /* 0x0000000700257c82 */ /* 0x000fe20008000000 */
[----:B------:R-:W-:Y:S03]  /*22d0*/  UMOV UR7, UR31 ;  /* 0x0000001f00077c82 */ /* 0x000fe60008000000 */
[----:B----4-:R-:W-:Y:S07]  /*22e0*/  BRA.U UP0, `(.L_x_28) ;  /* 0xfffffffd000c7547 */ /* 0x010fee000b83ffff */
.L_x_23:
[----:B------:R-:W-:Y:S01]  /*22f0*/  SHF.L.U32 R3, R2, 0x1f, RZ ;  /* 0x0000001f02037819 */ /* 0x000fe200000006ff */
[----:B------:R-:W-:-:S03]  /*2300*/  NOP ;  /* 0x0000000000007918 */ /* 0x000fc60000000000 */
[----:B-12---:R-:W1:Y:S02]  /*2310*/  SYNCS.PHASECHK.TRANS64.TRYWAIT P0, [UR30+0xc0], R3 ;  /* 0x0000c003ff0075a7 */ /* 0x006e64000800111e */
[----:B-1----:R-:W-:Y:S05]  /*2320*/  @!P0 BRA `(.L_x_29) ;  /* 0x0000005c00f08947 */ /* 0x002fea0003800000 */
.L_x_114:
[----:B------:R-:W2:Y:S01]  /*2330*/  LDS.128 R4, [UR30+0x100] ;  /* 0x0001001eff047984 */ /* 0x000ea20008000c00 */
[----:B------:R-:W-:Y:S02]  /*2340*/  UIADD3 UR4, UPT, UPT, UR30, 0xc8, URZ ;  /* 0x000000c81e047890 */ /* 0x000fe4000fffe0ff */
[----:B------:R-:W-:Y:S01]  /*2350*/  UISETP.GE.AND UP0, UPT, UR39, 0x1, UPT ;  /* 0x000000012700788c */ /* 0x000fe2000bf06270 */
[----:B------:R-:W-:Y:S01]  /*2360*/  @!PT LDS RZ, [RZ] ;  /* 0x00000000fffff984 */ /* 0x000fe20000000800 */
[----:B------:R-:W-:Y:S01]  /*2370*/  @!PT LDS RZ, [RZ] ;  /* 0x00000000fffff984 */ /* 0x000fe20000000800 */
[----:B------:R-:W-:Y:S01]  /*2380*/  @!PT LDS RZ, [RZ] ;  /* 0x00000000fffff984 */ /* 0x000fe20000000800 */
[----:B------:R-:W-:Y:S01]  /*2390*/  @!PT LDS RZ, [RZ] ;  /* 0x00000000fffff984 */ /* 0x000fe20000000800 */
[----:B------:R3:W-:Y:S06]  /*23a0*/  MEMBAR.ALL.CTA ;  /* 0x0000000000007992 */ /* 0x0007ec0000008000 */
[----:B---3--:R-:W3:Y:S01]  /*23b0*/  FENCE.VIEW.ASYNC.S ;  /* 0x00000000000073c6 */ /* 0x008ee20000000000 */
[----:B------:R-:W-:-:S09]  /*23c0*/  UPRMT UR4, URZ, 0x654, UR4 ;  /* 0x00000654ff047896 */ /* 0x000fd20008000004 */
[----:B---3--:R-:W-:Y:S01]  /*23d0*/  SYNCS.ARRIVE.TRANS64.RED.A1T0 RZ, [UR4], RZ ;  /* 0x000000ffffff79a7 */ /* 0x008fe20008100404 */
[----:B--2---:R-:W-:-:S13]  /*23e0*/  LOP3.LUT P0, RZ, R6, 0x1, RZ, 0xc0, !PT ;  /* 0x0000000106ff7812 */ /* 0x004fda000780c0ff */
[----:B------:R-:W-:Y:S01]  /*23f0*/  VOTEU.ANY UP1, P0 ;  /* 0x0000000000ff7886 */ /* 0x000fe20000020100 */
[----:B------:R-:W-:-:S13]  /*2400*/  PLOP3.LUT P0, PT, PT, PT, UP1, 0x80, 0x8 ;  /* 0x000000000008781c */ /* 0x000fda0003f0f018 */
[----:B-1----:R-:W-:Y:S02]  /*2410*/  @P0 MOV R0, R4 ;  /* 0x0000000400000202 */ /* 0x002fe40000000f00 */
[----:B------:R-:W-:Y:S02]  /*2420*/  @P0 LOP3.LUT R4, R5, 0xffff, RZ, 0xc0, !PT ;  /* 0x0000ffff05040812 */ /* 0x000fe400078ec0ff */
[----:B------:R-:W-:Y:S02]  /*2430*/  @P0 R2UR UR6, R0 ;  /* 0x00000000000602ca */ /* 0x000fe400000e0000 */
[----:B------:R-:W-:-:S11]  /*2440*/  @P0 R2UR UR5, R4 ;  /* 0x00000000040502ca */ /* 0x000fd600000e0000 */
[----:B------:R-:W-:Y:S02]  /*2450*/  @UP1 UMOV UR49, UR6 ;  /* 0x0000000600311c82 */ /* 0x000fe40008000000 */
[----:B------:R-:W-:Y:S01]  /*2460*/  @UP1 UMOV UR48, UR5 ;  /* 0x0000000500301c82 */ /* 0x000fe20008000000 */
[----:B------:R-:W-:Y:S05]  /*2470*/  BRA.U !UP0, `(.L_x_30) ;  /* 0x0000000108d47547 */ /* 0x000fea000b800000 */
[----:B------:R-:W1:Y:S01]  /*2480*/  LDCU.128 UR16, c[0x0][0xc10] ;  /* 0x00018200ff1077ac */ /* 0x000e620008000c00 */
[----:B------:R-:W2:Y:S01]  /*2490*/  LDCU UR20, c[0x0][0xc20] ;  /* 0x00018400ff1477ac */ /* 0x000ea20008000800 */
[----:B------:R-:W3:Y:S01]  /*24a0*/  LDCU UR13, c[0x0][0xc0c] ;  /* 0x00018180ff0d77ac */ /* 0x000ee20008000800 */
[----:B------:R-:W4:Y:S01]  /*24b0*/  LDCU.64 UR14, c[0x0][0xc28] ;  /* 0x00018500ff0e77ac */ /* 0x000f220008000a00 */
[----:B------:R-:W-:Y:S02]  /*24c0*/  UISETP.NE.AND UP3, UPT, UR39, 0x1, UPT ;  /* 0x000000012700788c */ /* 0x000fe4000bf65270 */
[----:B-1----:R-:W-:Y:S02]  /*24d0*/  UIMAD.WIDE.U32 UR4, UR52, UR19, URZ ;  /* 0x00000013340472a5 */ /* 0x002fe4000f8e00ff */
[----:B------:R-:W-:Y:S02]  /*24e0*/  UIMAD.WIDE.U32 UR6, UR53, UR16, URZ ;  /* 0x00000010350672a5 */ /* 0x000fe4000f8e00ff */
[----:B------:R-:W-:-:S02]  /*24f0*/  UISETP.NE.AND UP0, UPT, UR18, 0x1, UPT ;  /* 0x000000011200788c */ /* 0x000fc4000bf05270 */
[----:B------:R-:W-:Y:S01]  /*2500*/  UIMAD.WIDE.U32 UR10, UR48, UR19, URZ ;  /* 0x00000013300a72a5 */ /* 0x000fe2000f8e00ff */
[----:B------:R-:W-:Y:S01]  /*2510*/  UMOV UR4, UR5 ;  /* 0x0000000500047c82 */ /* 0x000fe20008000000 */
[----:B---3--:R-:W-:Y:S02]  /*2520*/  UISETP.NE.AND UP2, UPT, UR13, 0x1, UPT ;  /* 0x000000010d00788c */ /* 0x008fe4000bf45270 */
[----:B--2---:R-:W-:Y:S02]  /*2530*/  USHF.R.U32.HI UR5, URZ, UR20, UR4 ;  /* 0x00000014ff057299 */ /* 0x004fe40008011604 */
[----:B------:R-:W-:Y:S01]  /*2540*/  UIMAD.WIDE.U32 UR8, UR49, UR16, URZ ;  /* 0x00000010310872a5 */ /* 0x000fe2000f8e00ff */
[----:B------:R-:W-:Y:S01]  /*2550*/  UMOV UR4, UR7 ;  /* 0x0000000700047c82 */ /* 0x000fe20008000000 */
[----:B------:R-:W-:Y:S02]  /*2560*/  USEL UR5, UR52, UR5, !UP0 ;  /* 0x0000000534057287 */ /* 0x000fe4000c000000 */
[----:B------:R-:W-:-:S02]  /*2570*/  USHF.R.U32.HI UR4, URZ, UR17, UR4 ;  /* 0x00000011ff047299 */ /* 0x000fc40008011604 */
[----:B----4-:R-:W-:Y:S02]  /*2580*/  UIMAD.WIDE.U32 UR6, UR5, UR14, URZ ;  /* 0x0000000e050672a5 */ /* 0x010fe4000f8e00ff */
[----:B------:R-:W-:Y:S01]  /*2590*/  USEL UR12, UR53, UR4, !UP2 ;  /* 0x00000004350c7287 */ /* 0x000fe2000d000000 */
[----:B------:R-:W-:Y:S02]  /*25a0*/  UMOV UR8, UR9 ;  /* 0x0000000900087c82 */ /* 0x000fe40008000000 */
[----:B------:R-:W-:Y:S01]  /*25b0*/  UMOV UR4, UR11 ;  /* 0x0000000b00047c82 */ /* 0x000fe20008000000 */
[----:B------:R-:W-:Y:S01]  /*25c0*/  UIMAD.WIDE.U32 UR10, UR12, UR14, URZ ;  /* 0x0000000e0c0a72a5 */ /* 0x000fe2000f8e00ff */
[----:B------:R-:W-:Y:S01]  /*25d0*/  UMOV UR6, UR7 ;  /* 0x0000000700067c82 */ /* 0x000fe20008000000 */
[----:B------:R-:W-:Y:S02]  /*25e0*/  USHF.R.U32.HI UR4, URZ, UR20, UR4 ;  /* 0x00000014ff047299 */ /* 0x000fe40008011604 */
[----:B------:R-:W-:-:S02]  /*25f0*/  @UP3 USHF.R.U32.HI UR5, URZ, UR15, UR6 ;  /* 0x0000000fff053299 */ /* 0x000fc40008011606 */
[----:B------:R-:W-:Y:S01]  /*2600*/  USHF.R.U32.HI UR17, URZ, UR17, UR8 ;  /* 0x00000011ff117299 */ /* 0x000fe20008011608 */
[----:B------:R-:W-:Y:S01]  /*2610*/  UMOV UR6, UR11 ;  /* 0x0000000b00067c82 */ /* 0x000fe20008000000 */
[----:B------:R-:W-:Y:S02]  /*2620*/  USEL UR4, UR48, UR4, !UP0 ;  /* 0x0000000430047287 */ /* 0x000fe4000c000000 */
[----:B------:R-:W-:Y:S02]  /*2630*/  @UP3 USHF.R.U32.HI UR12, URZ, UR15, UR6 ;  /* 0x0000000fff0c3299 */ /* 0x000fe40008011606 */
[----:B------:R-:W-:Y:S02]  /*2640*/  UIMAD UR6, UR39, UR5, URZ ;  /* 0x00000005270672a4 */ /* 0x000fe4000f8e02ff */
[----:B------:R-:W-:Y:S02]  /*2650*/  USEL UR5, UR49, UR17, !UP2 ;  /* 0x0000001131057287 */ /* 0x000fe4000d000000 */
[----:B------:R-:W-:-:S02]  /*2660*/  UIMAD UR8, UR39, UR12, URZ ;  /* 0x0000000c270872a4 */ /* 0x000fc4000f8e02ff */
[----:B------:R-:W-:Y:S02]  /*2670*/  UISETP.GE.AND UP0, UPT, UR4, UR6, UPT ;  /* 0x000000060400728c */ /* 0x000fe4000bf06270 */
[----:B------:R-:W-:Y:S02]  /*2680*/  UIMAD.WIDE.U32 UR6, UR4, UR14, URZ ;  /* 0x0000000e040672a5 */ /* 0x000fe4000f8e00ff */
[----:B------:R-:W-:Y:S02]  /*2690*/  UISETP.GE.OR UP0, UPT, UR5, UR8, UP0 ;  /* 0x000000080500728c */ /* 0x000fe40008706670 */
[----:B------:R-:W-:Y:S02]  /*26a0*/  UIMAD.WIDE.U32 UR8, UR5, UR14, URZ ;  /* 0x0000000e050872a5 */ /* 0x000fe4000f8e00ff */
[----:B------:R-:W-:Y:S01]  /*26b0*/  UIADD3 UR10, UPT, UPT, -UR4, URZ, URZ ;  /* 0x000000ff040a7290 */ /* 0x000fe2000fffe1ff */
[----:B------:R-:W-:Y:S02]  /*26c0*/  UMOV UR6, UR7 ;  /* 0x0000000700067c82 */ /* 0x000fe40008000000 */
[----:B------:R-:W-:-:S02]  /*26d0*/  USHF.R.U32.HI UR6, URZ, UR15, UR6 ;  /* 0x0000000fff067299 */ /* 0x000fc40008011606 */
[----:B------:R-:W-:Y:S02]  /*26e0*/  UIMAD UR10, UR18, UR10, UR48 ;  /* 0x0000000a120a72a4 */ /* 0x000fe4000f8e0230 */
[----:B------:R-:W-:Y:S01]  /*26f0*/  USEL UR6, UR4, UR6, !UP3 ;  /* 0x0000000604067287 */ /* 0x000fe2000d800000 */
[----:B------:R-:W-:Y:S01]  /*2700*/  @!UP0 UMOV UR7, UR9 ;  /* 0x0000000900078c82 */ /* 0x000fe20008000000 */
[----:B------:R-:W-:Y:S02]  /*2710*/  UIADD3 UR9, UPT, UPT, -UR5, URZ, URZ ;  /* 0x000000ff05097290 */ /* 0x000fe4000fffe1ff */
[----:B------:R-:W-:Y:S02]  /*2720*/  @!UP0 USHF.R.U32.HI UR7, URZ, UR15, UR7 ;  /* 0x0000000fff078299 */ /* 0x000fe40008011607 */
[----:B------:R-:W-:Y:S02]  /*2730*/  UIADD3 UR8, UPT, UPT, -UR6, URZ, URZ ;  /* 0x000000ff06087290 */ /* 0x000fe4000fffe1ff */
[----:B------:R-:W-:-:S02]  /*2740*/  @!UP0 USEL UR7, UR5, UR7, !UP3 ;  /* 0x0000000705078287 */ /* 0x000fc4000d800000 */
[----:B------:R-:W-:Y:S02]  /*2750*/  UIMAD UR8, UR39, UR8, UR4 ;  /* 0x00000008270872a4 */ /* 0x000fe4000f8e0204 */
[----:B------:R-:W-:Y:S02]  /*2760*/  @!UP0 UIADD3 UR6, UPT, UPT, UR6, -UR7, URZ ;  /* 0x8000000706068290 */ /* 0x000fe4000fffe0ff */
[----:B------:R-:W-:Y:S02]  /*2770*/  @!UP0 UIMAD UR7, UR8, UR12, UR7 ;  /* 0x0000000c080782a4 */ /* 0x000fe4000f8e0207 */
[----:B------:R-:W-:Y:S02]  /*2780*/  @!UP0 UIMAD UR4, UR39, UR6, UR5 ;  /* 0x00000006270482a4 */ /* 0x000fe4000f8e0205 */
[----:B------:R-:W-:Y:S02]  /*2790*/  UIMAD UR6, UR13, UR9, UR49 ;  /* 0x000000090d0672a4 */ /* 0x000fe4000f8e0231 */
[----:B------:R-:W-:Y:S01]  /*27a0*/  UIMAD UR48, UR4, UR18, UR10 ;  /* 0x00000012043072a4 */ /* 0x000fe2000f8e020a */
[----:B------:R-:W-:-:S02]  /*27b0*/  @!UP0 UMOV UR5, UR7 ;  /* 0x0000000700058c82 */ /* 0x000fc40008000000 */
[----:B------:R-:W-:-:S12]  /*27c0*/  UIMAD UR49, UR5, UR13, UR6 ;  /* 0x0000000d053172a4 */ /* 0x000fd8000f8e0206 */
.L_x_30:
        /* <DEDUP_REMOVED lines=20> */
.L_x_31:
[----:B------:R-:W-:Y:S01]  /*2910*/  R2UR UR5, R85 ;  /* 0x00000000550572ca */ /* 0x000fe200000e0000 */
[----:B------:R-:W-:Y:S01]  /*2920*/  UMOV UR36, UR38 ;  /* 0x0000002600247c82 */ /* 0x000fe20008000000 */
[----:B------:R-:W-:Y:S02]  /*2930*/  R2UR UR4, R84 ;  /* 0x00000000540472ca */ /* 0x000fe400000e0000 */
[----:B------:R-:W-:Y:S02]  /*2940*/  PLOP3.LUT P1, PT, PT, PT, PT, 0x80, 0x8 ;  /* 0x000000000008781c */ /* 0x000fe40003f2f070 */
[----:B------:R-:W-:-:S07]  /*2950*/  LOP3.LUT R2, R2, 0x1, RZ, 0x3c, !PT ;  /* 0x0000000102027812 */ /* 0x000fce00078e3cff */
[----:B------:R-:W-:Y:S02]  /*2960*/  UIADD3 UR50, UPT, UPT, UR49, UR5, URZ ;  /* 0x0000000531327290 */ /* 0x000fe4000fffe0ff */
[----:B------:R-:W-:Y:S01]  /*2970*/  UIADD3 UR22, UPT, UPT, UR48, UR4, URZ ;  /* 0x0000000430167290 */ /* 0x000fe2000fffe0ff */
[----:B------:R-:W-:Y:S11]  /*2980*/  BRA.U UP1, `(.L_x_32) ;  /* 0xffffffe901d87547 */ /* 0x000ff6000b83ffff */
[----:B------:R-:W-:Y:S01]  /*2990*/  UIADD3 UR30, UPT, UPT, UR30, 0x40, URZ ;  /* 0x000000401e1e7890 */ /* 0x000fe2000fffe0ff */
[----:B------:R-:W-:-:S03]  /*29a0*/  MOV R3, UR26 ;  /* 0x0000001a00037c02 */ /* 0x000fc60008000f00 */
[----:B------:R-:W-:Y:S01]  /*29b0*/  ULEA UR4, UR31, UR30, 0x3 ;  /* 0x0000001e1f047291 */ /* 0x000fe2000f8e18ff */
[----:B------:R-:W-:-:S08]  /*29c0*/  SHF.L.U32 R3, R3, 0x1f, RZ ;  /* 0x0000001f03037819 */ /* 0x000fd000000006ff */
[----:B------:R-:W1:Y:S02]  /*29d0*/  SYNCS.PHASECHK.TRANS64.TRYWAIT P0, [UR4], R3 ;  /* 0x00000003ff0075a7 */ /* 0x000e640008001104 */
[----:B-1----:R-:W-:Y:S05]  /*29e0*/  @!P0 BRA `(.L_x_33) ;  /* 0x0000005800588947 */ /* 0x002fea0003800000 */
.L_x_116:
[----:B------:R-:W-:-:S04]  /*29f0*/  UIADD3 UR4, UPT, UPT, UR31, 0x1, URZ ;  /* 0x000000011f047890 */ /* 0x000fc8000fffe0ff */
[----:B------:R-:W-:-:S04]  /*2a00*/  UISETP.NE.AND UP0, UPT, UR4, 0x8, UPT ;  /* 0x000000080400788c */ /* 0x000fc8000bf05270 */
[----:B------:R-:W-:Y:S02]  /*2a10*/  USEL UR5, URZ, 0x1, UP0 ;  /* 0x00000001ff057887 */ /* 0x000fe40008000000 */
[----:B------:R-:W-:Y:S02]  /*2a20*/  USEL UR4, UR4, URZ, UP0 ;  /* 0x000000ff04047287 */ /* 0x000fe40008000000 */
[----:B------:R-:W-:Y:S02]  /*2a30*/  ULOP3.LUT UR6, UR26, UR5, URZ, 0x3c, !UPT ;  /* 0x000000051a067292 */ /* 0x000fe4000f8e3cff */
[----:B------:R-:W-:-:S04]  /*2a40*/  ULEA UR5, UR4, UR30, 0x3 ;  /* 0x0000001e04057291 */ /* 0x000fc8000f8e18ff */
[----:B-1----:R-:W-:-:S04]  /*2a50*/  MOV R3, UR6 ;  /* 0x0000000600037c02 */ /* 0x002fc80008000f00 */
[----:B------:R-:W-:-:S04]  /*2a60*/  SHF.L.U32 R3, R3, 0x1f, RZ ;  /* 0x0000001f03037819 */ /* 0x000fc800000006ff */
[----:B------:R-:W1:Y:S02]  /*2a70*/  SYNCS.PHASECHK.TRANS64.TRYWAIT P0, [UR5], R3 ;  /* 0x00000003ff0075a7 */ /* 0x000e640008001105 */
[----:B-1----:R-:W-:Y:S05]  /*2a80*/  @!P0 BRA `(.L_x_34) ;  /* 0x0000005800488947 */ /* 0x002fea0003800000 */
.L_x_118:
        /* <DEDUP_REMOVED lines=10> */
.L_x_120:
        /* <DEDUP_REMOVED lines=10> */
.L_x_122:
        /* <DEDUP_REMOVED lines=10> */
.L_x_124:
        /* <DEDUP_REMOVED lines=10> */
.L_x_126:
        /* <DEDUP_REMOVED lines=10> */
.L_x_128:
[----:B------:R-:W-:-:S04]  /*2db0*/  UIADD3 UR4, UPT, UPT, UR4, 0x1, URZ ;  /* 0x0000000104047890 */ /* 0x000fc8000fffe0ff */
[----:B------:R-:W-:-:S04]  /*2dc0*/  UISETP.NE.AND UP0, UPT, UR4, 0x8, UPT ;  /* 0x000000080400788c */ /* 0x000fc8000bf05270 */
[----:B------:R-:W-:Y:S02]  /*2dd0*/  USEL UR5, URZ, 0x1, UP0 ;  /* 0x00000001ff057887 */ /* 0x000fe40008000000 */
[----:B------:R-:W-:Y:S02]  /*2de0*/  USEL UR4, UR4, URZ, UP0 ;  /* 0x000000ff04047287 */ /* 0x000fe40008000000 */
[----:B------:R-:W-:Y:S02]  /*2df0*/  ULOP3.LUT UR5, UR6, UR5, URZ, 0x3c, !UPT ;  /* 0x0000000506057292 */ /* 0x000fe4000f8e3cff */
[----:B------:R-:W-:-:S04]  /*2e00*/  ULEA UR4, UR4, UR30, 0x3 ;  /* 0x0000001e04047291 */ /* 0x000fc8000f8e18ff */
[----:B------:R-:W-:Y:S02]  /*2e10*/  IMAD.U32 R2, RZ, RZ, UR5 ;  /* 0x00000005ff027e24 */ /* 0x000fe4000f8e00ff */
[----:B-1----:R-:W-:-:S03]  /*2e20*/  MOV R0, UR4 ;  /* 0x0000000400007c02 */ /* 0x002fc60008000f00 */
[----:B------:R-:W-:-:S07]  /*2e30*/  SHF.L.U32 R3, R2, 0x1f, RZ ;  /* 0x0000001f02037819 */ /* 0x000fce00000006ff */
.L_x_40:
[----:B-1----:R1:W2:Y:S02]  /*2e40*/  SYNCS.PHASECHK.TRANS64.TRYWAIT P0, [R0+URZ], R3 ;  /* 0x00000003000075a7 */ /* 0x0022a400080011ff */
[----:B--2---:R-:W-:Y:S05]  /*2e50*/  @!P0 NANOSLEEP.SYNCS 0x989680 ;  /* 0x009896800000895d */ /* 0x004fea0003900000 */
[----:B------:R-:W2:Y:S02]  /*2e60*/  @!P0 SYNCS.PHASECHK.TRANS64 P0, [R0+URZ], R3 ;  /* 0x00000003000085a7 */ /* 0x000ea400080010ff */
[----:B--2---:R-:W-:Y:S05]  /*2e70*/  @P0 EXIT ;  /* 0x000000000000094d */ /* 0x004fea0003800000 */
[----:B------:R-:W-:Y:S05]  /*2e80*/  BRA `(.L_x_40) ;  /* 0xfffffffc00ec7947 */ /* 0x000fea000383ffff */
.L_x_16:
[----:B------:R-:W2:Y:S02]  /*2e90*/  S2UR UR4, SR_CgaCtaId ;  /* 0x00000000000479c3 */ /* 0x000ea40000008800 */
[----:B--2---:R-:W-:-:S04]  /*2ea0*/  UISETP.NE.AND UP0, UPT, UR4, URZ, UPT ;  /* 0x000000ff0400728c */ /* 0x004fc8000bf05270 */
[----:B------:R-:W-:-:S09]  /*2eb0*/  UISETP.NE.OR UP0, UPT, UR15, 0x1, UP0 ;  /* 0x000000010f00788c */ /* 0x000fd20008705670 */
[----:B------:R-:W-:Y:S05]  /*2ec0*/  BRA.U UP0, `(.L_x_41) ;  /* 0x0000000100b47547 */ /* 0x000fea000b800000 */
[----:B------:R-:W2:Y:S01]  /*2ed0*/  S2UR UR5, SR_CgaCtaId ;  /* 0x00000000000579c3 */ /* 0x000ea20000008800 */
[----:B------:R-:W-:Y:S01]  /*2ee0*/  UMOV UR4, 0x400 ;  /* 0x0000040000047882 */ /* 0x000fe20000000000 */
[----:B------:R-:W-:Y:S01]  /*2ef0*/  HFMA2 R3, -RZ, RZ, 0, 5.9604644775390625e-08 ;  /* 0x00000001ff037431 */ /* 0x000fe200000001ff */
[----:B------:R-:W-:Y:S01]  /*2f00*/  ISETP.NE.AND P0, PT, R0, RZ, PT ;  /* 0x000000ff0000720c */ /* 0x000fe20003f05270 */
[----:B------:R-:W-:Y:S01]  /*2f10*/  IMAD.MOV.U32 R8, RZ, RZ, RZ ;  /* 0x000000ffff087224 */ /* 0x000fe200078e00ff */
[----:B--2---:R-:W-:-:S04]  /*2f20*/  ULEA UR4, UR5, UR4, 0x18 ;  /* 0x0000000405047291 */ /* 0x004fc8000f8ec0ff */
[----:B------:R-:W-:Y:S02]  /*2f30*/  UIADD3 UR5, UPT, UPT, UR4, 0xc8, URZ ;  /* 0x000000c804057890 */ /* 0x000fe4000fffe0ff */
[----:B------:R-:W-:Y:S02]  /*2f40*/  UIADD3 UR8, UPT, UPT, UR4, 0xc0, URZ ;  /* 0x000000c004087890 */ /* 0x000fe4000fffe0ff */
[----:B------:R-:W-:-:S12]  /*2f50*/  UPRMT UR5, URZ, 0x654, UR5 ;  /* 0x00000654ff057896 */ /* 0x000fd80008000005 */
.L_x_44:
[----:B------:R-:W-:Y:S01]  /*2f60*/  SHF.L.U32 R7, R3, 0x1f, RZ ;  /* 0x0000001f03077819 */ /* 0x000fe200000006ff */
[----:B------:R-:W-:Y:S02]  /*2f70*/  IMAD.U32 R9, RZ, RZ, UR8 ;  /* 0x00000008ff097e24 */ /* 0x000fe4000f8e00ff */
[----:B------:R-:W-:Y:S01]  /*2f80*/  @!P0 IMAD.MOV.U32 R5, RZ, RZ, 0x10 ;  /* 0x00000010ff058424 */ /* 0x000fe200078e00ff */
[----:B------:R-:W2:Y:S02]  /*2f90*/  SYNCS.PHASECHK.TRANS64.TRYWAIT P1, [UR4+0xc8], R7 ;  /* 0x0000c807ff0075a7 */ /* 0x000ea40008021104 */
[----:B------:R-:W-:-:S04]  /*2fa0*/  PRMT R9, R0, 0x654, R9 ;  /* 0x0000065400097816 */ /* 0x000fc80000000009 */
[----:B------:R-:W-:Y:S01]  /*2fb0*/  SEL R2, R9, R2, !P0 ;  /* 0x0000000209027207 */ /* 0x000fe20004000000 */
[----:B--2---:R-:W-:Y:S06]  /*2fc0*/  @!P1 BRA `(.L_x_42) ;  /* 0x0000005400889947 */ /* 0x004fec0003800000 */
.L_x_130:
[----:B------:R-:W-:Y:S01]  /*2fd0*/  UIADD3 UR6, UPT, UPT, UR4, 0x100, URZ ;  /* 0x0000010004067890 */ /* 0x000fe2000fffe0ff */
[----:B------:R3:W-:Y:S01]  /*2fe0*/  @!P0 SYNCS.ARRIVE.TRANS64.RED RZ, [R2+URZ], R5 ;  /* 0x0000000502ff89a7 */ /* 0x0007e200080004ff */
[----:B------:R-:W-:Y:S01]  /*2ff0*/  UIADD3 UR7, UPT, UPT, UR4, 0xc0, URZ ;  /* 0x000000c004077890 */ /* 0x000fe2000fffe0ff */
[----:B------:R-:W-:-:S08]  /*3000*/  LOP3.LUT R3, R3, 0x1, RZ, 0x3c, !PT ;  /* 0x0000000103037812 */ /* 0x000fd000078e3cff */
[----:B------:R-:W-:Y:S06]  /*3010*/  UGETNEXTWORKID.BROADCAST [UR6], [UR7] ;  /* 0x00000000060073ca */ /* 0x000fec0008000100 */
[----:B---3--:R-:W-:-:S04]  /*3020*/  SHF.L.U32 R5, R8, 0x1f, RZ ;  /* 0x0000001f08057819 */ /* 0x008fc800000006ff */
[----:B------:R-:W3:Y:S02]  /*3030*/  SYNCS.PHASECHK.TRANS64.TRYWAIT P1, [UR4+0xc0], R5 ;  /* 0x0000c005ff0075a7 */ /* 0x000ee40008021104 */
[----:B---3--:R-:W-:Y:S05]  /*3040*/  @!P1 BRA `(.L_x_43) ;  /* 0x0000005400809947 */ /* 0x008fea0003800000 */
.L_x_132:
[----:B--2---:R-:W2:Y:S01]  /*3050*/  LDS.128 R4, [UR4+0x100] ;  /* 0x00010004ff047984 */ /* 0x004ea20008000c00 */
[----:B------:R-:W-:Y:S01]  /*3060*/  LOP3.LUT R8, R8, 0x1, RZ, 0x3c, !PT ;  /* 0x0000000108087812 */ /* 0x000fe200078e3cff */
[----:B------:R-:W-:Y:S01]  /*3070*/  @!PT LDS RZ, [RZ] ;  /* 0x00000000fffff984 */ /* 0x000fe20000000800 */
[----:B------:R-:W-:Y:S01]  /*3080*/  @!PT LDS RZ, [RZ] ;  /* 0x00000000fffff984 */ /* 0x000fe20000000800 */
[----:B------:R-:W-:Y:S01]  /*3090*/  @!PT LDS RZ, [RZ] ;  /* 0x00000000fffff984 */ /* 0x000fe20000000800 */
[----:B------:R-:W-:Y:S01]  /*30a0*/  @!PT LDS RZ, [RZ] ;  /* 0x00000000fffff984 */ /* 0x000fe20000000800 */
[----:B------:R3:W-:Y:S06]  /*30b0*/  MEMBAR.ALL.CTA ;  /* 0x0000000000007992 */ /* 0x0007ec0000008000 */
[----:B---3--:R-:W3:Y:S02]  /*30c0*/  FENCE.VIEW.ASYNC.S ;  /* 0x00000000000073c6 */ /* 0x008ee40000000000 */
[----:B---3--:R-:W-:Y:S01]  /*30d0*/  SYNCS.ARRIVE.TRANS64.RED.A1T0 RZ, [UR5], RZ ;  /* 0x000000ffffff79a7 */ /* 0x008fe20008100405 */
[----:B--2---:R-:W-:-:S13]  /*30e0*/  LOP3.LUT P1, RZ, R6, 0x1, RZ, 0xc0, !PT ;  /* 0x0000000106ff7812 */ /* 0x004fda000782c0ff */
[----:B------:R-:W-:Y:S05]  /*30f0*/  @P1 BRA `(.L_x_44) ;  /* 0xfffffffc00981947 */ /* 0x000fea000383ffff */
[----:B------:R-:W-:-:S04]  /*3100*/  SHF.L.U32 R0, R3, 0x1f, RZ ;  /* 0x0000001f03007819 */ /* 0x000fc800000006ff */
[----:B------:R-:W2:Y:S02]  /*3110*/  SYNCS.PHASECHK.TRANS64 P0, [UR4+0xc8], R0 ;  /* 0x0000c800ff0075a7 */ /* 0x000ea40008001004 */
[----:B-12---:R-:W-:Y:S05]  /*3120*/  @P0 EXIT ;  /* 0x000000000000094d */ /* 0x006fea0003800000 */
[----:B------:R-:W-:-:S07]  /*3130*/  MOV R0, UR4 ;  /* 0x0000000400007c02 */ /* 0x000fce0008000f00 */
.L_x_45:
[----:B-1----:R-:W-:-:S04]  /*3140*/  SHF.L.U32 R5, R3, 0x1f, RZ ;  /* 0x0000001f03057819 */ /* 0x002fc800000006ff */
[----:B------:R1:W2:Y:S03]  /*3150*/  SYNCS.PHASECHK.TRANS64.TRYWAIT P0, [R0+URZ+0xc8], R5 ;  /* 0x0000c805000075a7 */ /* 0x0002a600080011ff */
[----:B--2---:R-:W-:Y:S05]  /*3160*/  @!P0 NANOSLEEP.SYNCS 0x989680 ;  /* 0x009896800000895d */ /* 0x004fea0003900000 */
[----:B------:R-:W2:Y:S02]  /*3170*/  @!P0 SYNCS.PHASECHK.TRANS64 P0, [R0+URZ+0xc8], R5 ;  /* 0x0000c805000085a7 */ /* 0x000ea400080010ff */
[----:B--2---:R-:W-:Y:S05]  /*3180*/  @P0 EXIT ;  /* 0x000000000000094d */ /* 0x004fea0003800000 */
[----:B------:R-:W-:Y:S05]  /*3190*/  BRA `(.L_x_45) ;  /* 0xfffffffc00e87947 */ /* 0x000fea000383ffff */
.L_x_41:
[----:B------:R-:W-:-:S09]  /*31a0*/  UISETP.NE.AND UP0, UPT, UR15, URZ, UPT ;  /* 0x000000ff0f00728c */ /* 0x000fd2000bf05270 */
[----:B------:R-:W-:Y:S05]  /*31b0*/  BRA.U UP0, `(.L_x_46) ;  /* 0x0000000d00847547 */ /* 0x000fea000b800000 */
[----:B------:R-:W2:Y:S01]  /*31c0*/  S2UR UR7, SR_CgaCtaId ;  /* 0x00000000000779c3 */ /* 0x000ea20000008800 */
[----:B------:R-:W-:Y:S01]  /*31d0*/  UMOV UR4, 0x40 ;  /* 0x0000004000047882 */ /* 0x000fe20000000000 */
[----:B------:R-:W-:Y:S01]  /*31e0*/  NOP ;  /* 0x0000000000007918 */ /* 0x000fe20000000000 */
[----:B------:R-:W-:Y:S01]  /*31f0*/  UMOV UR6, 0x400 ;  /* 0x0000040000067882 */ /* 0x000fe20000000000 */
[----:B--2---:R-:W-:Y:S02]  /*3200*/  ULEA UR5, UR7, UR4, 0x18 ;  /* 0x0000000407057291 */ /* 0x004fe4000f8ec0ff */
[----:B------:R-:W-:-:S07]  /*3210*/  ULEA UR6, UR7, UR6, 0x18 ;  /* 0x0000000607067291 */ /* 0x000fce000f8ec0ff */
[----:B------:R-:W2:Y:S02]  /*3220*/  LDS.U8 R0, [UR5+0x1c] ;  /* 0x00001c05ff007984 */ /* 0x000ea40008000000 */
[----:B--2---:R-:W-:-:S13]  /*3230*/  ISETP.NE.AND P0, PT, R0, RZ, PT ;  /* 0x000000ff0000720c */ /* 0x004fda0003f05270 */
[----:B------:R-:W-:Y:S05]  /*3240*/  @P0 BRA `(.L_x_47) ;  /* 0x0000000000580947 */ /* 0x000fea0003800000 */
[----:B------:R-:W-:-:S13]  /*3250*/  ELECT P0, URZ, PT ;  /* 0x0000000000ff782f */ /* 0x000fda0003800000 */
[----:B------:R-:W-:Y:S05]  /*3260*/  @!P0 BRA `(.L_x_48) ;  /* 0x0000000000608947 */ /* 0x000fea0003800000 */
[----:B------:R-:W-:Y:S01]  /*3270*/  UMOV UR4, 0x10 ;  /* 0x0000001000047882 */ /* 0x000fe20000000000 */
[----:B------:R-:W-:Y:S01]  /*3280*/  HFMA2 R0, -RZ, RZ, 0, 5.9604644775390625e-08 ;  /* 0x00000001ff007431 */ /* 0x000fe200000001ff */
[----:B------:R-:W-:-:S03]  /*3290*/  MOV R2, 0xffff ;  /* 0x0000ffff00027802 */ /* 0x000fc60000000f00 */
[----:B------:R-:W-:Y:S04]  /*32a0*/  DEPBAR.LE SB2, 0x36 ;  /* 0x0000ad800000791a */ /* 0x000fe80000000000 */
[----:B------:R-:W2:Y:S02]  /*32b0*/  UTCATOMSWS.FIND_AND_SET.ALIGN UP0, UR4, UR4 ;  /* 0x00000004000475e3 */ /* 0x000ea40008000800 */
[----:B--2---:R-:W-:Y:S01]  /*32c0*/  MOV R3, UR4 ;  /* 0x0000000400037c02 */ /* 0x004fe20008000f00 */
[----:B------:R-:W-:Y:S06]  /*32d0*/  BRA.U UP0, `(.L_x_49) ;  /* 0x0000000100187547 */ /* 0x000fec000b800000 */
.L_x_50:
[----:B------:R-:W-:Y:S05]  /*32e0*/  NANOSLEEP 0x64 ;  /* 0x000000640000795d */ /* 0x000fea0003800000 */
[----:B------:R-:W-:-:S05]  /*32f0*/  UMOV UR4, 0x10 ;  /* 0x0000001000047882 */ /* 0x000fca0000000000 */
[----:B------:R-:W-:Y:S04]  /*3300*/  DEPBAR.LE SB2, 0x36 ;  /* 0x0000ad800000791a */ /* 0x000fe80000000000 */
[----:B------:R-:W2:Y:S02]  /*3310*/  UTCATOMSWS.FIND_AND_SET.ALIGN UP0, UR4, UR4 ;  /* 0x00000004000475e3 */ /* 0x000ea40008000800 */
[----:B--2---:R-:W-:Y:S01]  /*3320*/  MOV R3, UR4 ;  /* 0x0000000400037c02 */ /* 0x004fe20008000f00 */
[----:B------:R-:W-:Y:S05]  /*3330*/  BRA.U !UP0, `(.L_x_50) ;  /* 0xfffffffd08e87547 */ /* 0x000fea000b83ffff */
.L_x_49:
[-C--:B------:R-:W-:Y:S02]  /*3340*/  SHF.L.U32 R2, R2, R3.reuse, RZ ;  /* 0x0000000302027219 */ /* 0x080fe400000006ff */
[----:B------:R-:W-:Y:S01]  /*3350*/  SHF.L.U32 R0, R0, R3, RZ ;  /* 0x0000000300007219 */ /* 0x000fe200000006ff */
[----:B------:R-:W-:Y:S02]  /*3360*/  IMAD.SHL.U32 R3, R3, 0x20, RZ ;  /* 0x0000002003037824 */ /* 0x000fe400078e00ff */
[----:B------:R2:W-:Y:S04]  /*3370*/  ATOMS.OR RZ, [UR5+0x14], R2 ;  /* 0x00001402ffff798c */ /* 0x0005e8000b000005 */
[----:B------:R2:W-:Y:S04]  /*3380*/  ATOMS.OR RZ, [UR5+0x18], R0 ;  /* 0x00001800ffff798c */ /* 0x0005e8000b000005 */
[----:B------:R2:W-:Y:S01]  /*3390*/  STS [UR6+0x110], R3 ;  /* 0x00011003ff007988 */ /* 0x0005e20008000806 */
[----:B------:R-:W-:Y:S05]  /*33a0*/  BRA `(.L_x_48) ;  /* 0x0000000000107947 */ /* 0x000fea0003800000 */
.L_x_47:
[----:B------:R-:W-:Y:S02]  /*33b0*/  MOV R0, 0xffffffff ;  /* 0xffffffff00007802 */ /* 0x000fe40000000f00 */
[----:B------:R-:W-:-:S03]  /*33c0*/  MOV R2, 0x33f0 ;  /* 0x000033f000027802 */ /* 0x000fc60000000f00 */
[----:B------:R2:W-:Y:S04]  /*33d0*/  STS [UR6+0x110], R0 ;  /* 0x00011000ff007988 */ /* 0x0005e80008000806 */
[----:B-12--5:R-:W-:Y:S05]  /*33e0*/  CALL.REL.NOINC `($__internal_1_$__cuda_sm10x_tcgen05_guardrail_trap_phase_invalid_during_alloc) ;  /* 0x0000005800147944 */ /* 0x026fea0003c00000 */
.L_x_48:
[----:B------:R-:W-:Y:S05]  /*33f0*/  WARPSYNC.ALL ;  /* 0x0000000000007948 */ /* 0x000fea0003800000 */
[----:B------:R-:W3:Y:S01]  /*3400*/  S2UR UR4, SR_CgaCtaId ;  /* 0x00000000000479c3 */ /* 0x000ee20000008800 */
[----:B------:R-:W-:Y:S01]  /*3410*/  UMOV UR20, 0x400 ;  /* 0x0000040000147882 */ /* 0x000fe20000000000 */
[----:B------:R-:W-:-:S06]  /*3420*/  NOP ;  /* 0x0000000000007918 */ /* 0x000fcc0000000000 */
[----:B------:R-:W-:Y:S06]  /*3430*/  BAR.ARV 0x6, 0xa0 ;  /* 0x0182800000007b1d */ /* 0x000fec0000002000 */
[----:B------:R-:W4:Y:S01]  /*3440*/  LDCU.64 UR6, c[0x0][0x388] ;  /* 0x00007100ff0677ac */ /* 0x000f220008000a00 */
[----:B------:R-:W-:Y:S01]  /*3450*/  IMAD.MOV.U32 R8, RZ, RZ, 0x1 ;  /* 0x00000001ff087424 */ /* 0x000fe200078e00ff */
[----:B------:R-:W1:Y:S01]  /*3460*/  LDCU.64 UR8, c[0x0][0x390] ;  /* 0x00007200ff0877ac */ /* 0x000e620008000a00 */
[----:B------:R-:W-:Y:S01]  /*3470*/  UMOV UR23, URZ ;  /* 0x000000ff00177c82 */ /* 0x000fe20008000000 */
[----:B------:R-:W-:Y:S01]  /*3480*/  UMOV UR19, URZ ;  /* 0x000000ff00137c82 */ /* 0x000fe20008000000 */
[----:B---3--:R-:W-:Y:S01]  /*3490*/  ULEA UR20, UR4, UR20, 0x18 ;  /* 0x0000001404147291 */ /* 0x008fe2000f8ec0ff */
[----:B------:R-:W-:Y:S01]  /*34a0*/  UMOV UR32, 0x0 ;  /* 0x0000000000207882 */ /* 0x000fe20000000000 */
[----:B------:R-:W-:-:S02]  /*34b0*/  UMOV UR33, 0x8110010 ;  /* 0x0811001000217882 */ /* 0x000fc40000000000 */
[----:B------:R-:W-:Y:S01]  /*34c0*/  UIADD3 UR22, UPT, UPT, UR20, 0x26400, URZ ;  /* 0x0002640014167890 */ /* 0x000fe2000fffe0ff */
[----:B------:R-:W-:Y:S01]  /*34d0*/  UMOV UR30, 0x0 ;  /* 0x00000000001e7882 */ /* 0x000fe20000000000 */
[----:B------:R-:W-:Y:S01]  /*34e0*/  UMOV UR31, 0x8110010 ;  /* 0x08110010001f7882 */ /* 0x000fe20000000000 */
[----:B----4-:R-:W-:Y:S02]  /*34f0*/  UIADD3 UR4, UPT, UPT, UR6, 0x3f, URZ ;  /* 0x0000003f06047890 */ /* 0x010fe4000fffe0ff */
[----:B------:R-:W2:Y:S01]  /*3500*/  LDS R9, [UR20+0x110] ;  /* 0x00011014ff097984 */ /* 0x000ea20008000800 */
[----:B------:R-:W-:Y:S02]  /*3510*/  USHF.R.U32.HI UR22, URZ, 0x4, UR22 ;  /* 0x00000004ff167899 */ /* 0x000fe40008011616 */
[----:B------:R-:W-:Y:S02]  /*3520*/  USHF.R.S32.HI UR5, URZ, 0x1f, UR4 ;  /* 0x0000001fff057899 */ /* 0x000fe40008011404 */
[----:B------:R-:W-:-:S02]  /*3530*/  ULOP3.LUT UR22, UR22, 0x3fff, URZ, 0xc0, !UPT ;  /* 0x00003fff16167892 */ /* 0x000fc4000f8ec0ff */
[----:B------:R-:W-:Y:S01]  /*3540*/  ULEA.HI UR4, UR5, UR4, URZ, 0x6 ;  /* 0x0000000405047291 */ /* 0x000fe2000f8f30ff */
[----:B------:R-:W-:Y:S01]  /*3550*/  UMOV UR28, 0x0 ;  /* 0x00000000001c7882 */ /* 0x000fe20000000000 */
[----:B------:R-:W-:Y:S02]  /*3560*/  UMOV UR29, 0x8110010 ;  /* 0x08110010001d7882 */ /* 0x000fe40000000000 */
[----:B------:R-:W-:Y:S01]  /*3570*/  USHF.R.S32.HI UR4, URZ, 0x6, UR4 ;  /* 0x00000006ff047899 */ /* 0x000fe20008011404 */
[----:B------:R-:W-:Y:S01]  /*3580*/  UMOV UR26, 0x0 ;  /* 0x00000000001a7882 */ /* 0x000fe20000000000 */
[----:B------:R-:W-:Y:S02]  /*3590*/  UMOV UR27, 0x8110010 ;  /* 0x08110010001b7882 */ /* 0x000fe40000000000 */
[----:B------:R-:W-:-:S04]  /*35a0*/  UIMAD UR4, UR4, UR7, URZ ;  /* 0x00000007040472a4 */ /* 0x000fc8000f8e02ff */
[----:B-1----:R-:W-:-:S04]  /*35b0*/  UIMAD UR4, UR4, UR8, URZ ;  /* 0x00000008040472a4 */ /* 0x002fc8000f8e02ff */
[----:B------:R-:W-:Y:S02]  /*35c0*/  UIMAD UR9, UR4, UR9, URZ ;  /* 0x00000009040972a4 */ /* 0x000fe4000f8e02ff */
[----:B------:R-:W-:Y:S02]  /*35d0*/  UIADD3 UR4, UPT, UPT, UR20, 0x6400, URZ ;  /* 0x0000640014047890 */ /* 0x000fe4000fffe0ff */
[----:B------:R-:W-:Y:S02]  /*35e0*/  UIADD3 UR34, UPT, UPT, UR9, -0x1, URZ ;  /* 0xffffffff09227890 */ /* 0x000fe4000fffe0ff */
[----:B------:R-:W-:Y:S02]  /*35f0*/  USHF.R.U32.HI UR5, URZ, 0x4, UR4 ;  /* 0x00000004ff057899 */ /* 0x000fe40008011604 */
[----:B------:R-:W-:Y:S02]  /*3600*/  UIADD3 UR4, UPT, UPT, UR20, 0xc8, URZ ;  /* 0x000000c814047890 */ /* 0x000fe4000fffe0ff */
[----:B------:R-:W-:-:S02]  /*3610*/  ULOP3.LUT UR5, UR5, 0x3fff, URZ, 0xc0, !UPT ;  /* 0x00003fff05057892 */ /* 0x000fc4000f8ec0ff */
[----:B------:R-:W-:Y:S02]  /*3620*/  UPRMT UR25, URZ, 0x654, UR4 ;  /* 0x00000654ff197896 */ /* 0x000fe40008000004 */
[----:B------:R-:W-:Y:S02]  /*3630*/  ULOP3.LUT UR21, UR5, 0x10000, URZ, 0xfc, !UPT ;  /* 0x0001000005157892 */ /* 0x000fe4000f8efcff */
[----:B------:R-:W-:Y:S01]  /*3640*/  UISETP.GE.AND UP3, UPT, UR9, 0x1, UPT ;  /* 0x000000010900788c */ /* 0x000fe2000bf66270 */
[C---:B--2---:R-:W-:Y:S01]  /*3650*/  VIADD R3, R9.reuse, 0x40 ;  /* 0x0000004009037836 */ /* 0x044fe20000000000 */
[----:B------:R-:W-:-:S04]  /*3660*/  LOP3.LUT R2, R9, 0xffff, RZ, 0xc0, !PT ;  /* 0x0000ffff09027812 */ /* 0x000fc800078ec0ff */
[----:B------:R-:W-:-:S05]  /*3670*/  LOP3.LUT R3, R3, 0xffff, RZ, 0xc0, !PT ;  /* 0x0000ffff03037812 */ /* 0x000fca00078ec0ff */
[----:B------:R1:W-:Y:S02]  /*3680*/  STL.64 [R1], R2 ;  /* 0x0000000201007387 */ /* 0x0003e40000100a00 */
[----:B-1----:R-:W-:-:S07]  /*3690*/  CS2R R2, SRZ ;  /* 0x0000000000027805 */ /* 0x002fce000001ff00 */
.L_x_57:
[----:B-1----:R-:W-:-:S04]  /*36a0*/  SHF.L.U32 R5, R3, 0x1f, RZ ;  /* 0x0000001f03057819 */ /* 0x002fc800000006ff */
[----:B------:R-:W1:Y:S02]  /*36b0*/  SYNCS.PHASECHK.TRANS64.TRYWAIT P0, [UR20+0xc0], R5 ;  /* 0x0000c005ff0075a7 */ /* 0x000e640008001114 */
[----:B-12-4-:R-:W-:Y:S05]  /*36c0*/  @!P0 BRA `(.L_x_51) ;  /* 0x0000004c00f88947 */ /* 0x016fea0003800000 */
.L_x_134:
[----:B-1----:R-:W1:Y:S01]  /*36d0*/  LDS.128 R4, [UR20+0x100] ;  /* 0x00010014ff047984 */ /* 0x002e620008000c00 */
[----:B------:R-:W-:Y:S01]  /*36e0*/  ULEA UR24, UR23, UR20, 0x3 ;  /* 0x0000001417187291 */ /* 0x000fe2000f8e18ff */
[----:B------:R-:W-:Y:S01]  /*36f0*/  SHF.L.U32 R0, R8, 0x1f, RZ ;  /* 0x0000001f08007819 */ /* 0x000fe200000006ff */
[----:B------:R-:W-:Y:S01]  /*3700*/  @!PT LDS RZ, [RZ] ;  /* 0x00000000fffff984 */ /* 0x000fe20000000800 */
[----:B------:R-:W-:Y:S01]  /*3710*/  @!PT LDS RZ, [RZ] ;  /* 0x00000000fffff984 */ /* 0x000fe20000000800 */
[----:B------:R-:W-:Y:S01]  /*3720*/  @!PT LDS RZ, [RZ] ;  /* 0x00000000fffff984 */ /* 0x000fe20000000800 */
[----:B------:R-:W-:Y:S01]  /*3730*/  @!PT LDS RZ, [RZ] ;  /* 0x00000000fffff984 */ /* 0x000fe20000000800 */
[----:B------:R2:W-:Y:S06]  /*3740*/  MEMBAR.ALL.CTA ;  /* 0x0000000000007992 */ /* 0x0005ec0000008000 */
[----:B--2---:R-:W2:Y:S02]  /*3750*/  FENCE.VIEW.ASYNC.S ;  /* 0x00000000000073c6 */ /* 0x004ea40000000000 */
[----:B--2---:R-:W-:Y:S01]  /*3760*/  SYNCS.ARRIVE.TRANS64.RED.A1T0 RZ, [UR25], RZ ;  /* 0x000000ffffff79a7 */ /* 0x004fe20008100419 */
[----:B------:R-:W2:Y:S01]  /*3770*/  SYNCS.PHASECHK.TRANS64.TRYWAIT P0, [UR24+0xe0], R0 ;  /* 0x0000e000ff0075a7 */ /* 0x000ea20008001118 */
[----:B-1----:R-:W-:Y:S01]  /*3780*/  LOP3.LUT P3, RZ, R6, 0x1, RZ, 0xc0, !PT ;  /* 0x0000000106ff7812 */ /* 0x002fe2000786c0ff */
[----:B--2---:R-:W-:-:S12]  /*3790*/  @!P0 BRA `(.L_x_52) ;  /* 0x0000004c00dc8947 */ /* 0x004fd80003800000 */
.L_x_136:
[----:B------:R-:W-:Y:S05]  /*37a0*/  BRA.U !UP3, `(.L_x_53) ;  /* 0x000000010bf87547 */ /* 0x000fea000b800000 */
[----:B-1----:R-:W-:Y:S01]  /*37b0*/  IMAD.U32 R0, RZ, RZ, UR23 ;  /* 0x00000017ff007e24 */ /* 0x002fe2000f8e00ff */
[----:B------:R-:W-:-:S04]  /*37c0*/  ULEA UR4, UR19, UR20, 0x3 ;  /* 0x0000001413047291 */ /* 0x000fc8000f8e18ff */
[----:B------:R-:W-:Y:S02]  /*37d0*/  LEA R4, R0, R1, 0x2 ;  /* 0x0000000100047211 */ /* 0x000fe400078e10ff */
[----:B------:R-:W-:Y:S01]  /*37e0*/  SHF.L.U32 R0, R2, 0x1f, RZ ;  /* 0x0000001f02007819 */ /* 0x000fe200000006ff */
[----:B------:R-:W-:-:S03]  /*37f0*/  UPLOP3.LUT UP2, UPT, UPT, UPT, UPT, 0x40, 0x4 ;  /* 0x000000000004789c */ /* 0x000fc60003f4e870 */
[----:B------:R-:W5:Y:S01]  /*3800*/  LDL R4, [R4] ;  /* 0x0000000004047983 */ /* 0x000f620000100800 */
[----:B------:R1:W2:Y:S01]  /*3810*/  SYNCS.PHASECHK.TRANS64.TRYWAIT P2, [UR4], R0 ;  /* 0x00000000ff0075a7 */ /* 0x0002a20008041104 */
[----:B------:R-:W-:Y:S01]  /*3820*/  UMOV UR17, UR34 ;  /* 0x0000002200117c82 */ /* 0x000fe20008000000 */
[----:B------:R-:W-:-:S05]  /*3830*/  UMOV UR4, UR19 ;  /* 0x0000001300047c82 */ /* 0x000fca0008000000 */
.L_x_56:
[----:B------:R-:W-:Y:S01]  /*3840*/  ULEA UR18, UR4, UR20, 0x3 ;  /* 0x0000001404127291 */ /* 0x000fe2000f8e18ff */
[----:B--234-:R-:W-:Y:S11]  /*3850*/  @P2 BRA `(.L_x_54) ;  /* 0x00000000000c2947 */ /* 0x01cff60003800000 */
[----:B------:R-:W-:Y:S04]  /*3860*/  SHF.L.U32 R5, R2, 0x1f, RZ ;  /* 0x0000001f02057819 */ /* 0x000fe800000006ff */
[----:B------:R-:W2:Y:S02]  /*3870*/  SYNCS.PHASECHK.TRANS64.TRYWAIT P0, [UR18], R5 ;  /* 0x00000005ff0075a7 */ /* 0x000ea40008001112 */
[----:B--2---:R-:W-:Y:S05]  /*3880*/  @!P0 BRA `(.L_x_55) ;  /* 0x0000004c00b88947 */ /* 0x004fea0003800000 */
.L_x_54:
[----:B------:R-:W-:Y:S01]  /*3890*/  UISETP.NE.AND UP0, UPT, UR17, URZ, UPT ;  /* 0x000000ff1100728c */ /* 0x000fe2000bf05270 */
[----:B------:R-:W-:Y:S01]  /*38a0*/  PLOP3.LUT P2, PT, PT, PT, PT, 0x80, 0x8 ;  /* 0x000000000008781c */ /* 0x000fe20003f4f070 */
[----:B------:R-:W-:Y:S01]  /*38b0*/  UIADD3 UR5, UPT, UPT, UR4, 0x1, URZ ;  /* 0x0000000104057890 */ /* 0x000fe2000fffe0ff */
[----:B------:R-:W-:Y:S11]  /*38c0*/  ELECT P1, URZ, PT ;  /* 0x0000000000ff782f */ /* 0x000ff60003820000 */
[----:B------:R-:W-:Y:S02]  /*38d0*/  @!UPT UIADD3 URZ, UPT, UPT, URZ, URZ, URZ ;  /* 0x000000fffffff290 */ /* 0x000fe4000fffe0ff */
[----:B-----5:R-:W-:Y:S01]  /*38e0*/  @P1 R2UR.BROADCAST UR8, R4 ;  /* 0x00000000040812ca */ /* 0x020fe200008e0000 */
[----:B------:R-:W-:Y:S01]  /*38f0*/  UISETP.NE.AND UP1, UPT, UR5, 0x8, UPT ;  /* 0x000000080500788c */ /* 0x000fe2000bf25270 */
[----:B------:R-:W-:Y:S01]  /*3900*/  PLOP3.LUT P0, PT, PT, PT, UP0, 0x80, 0x8 ;  /* 0x000000000008781c */ /* 0x000fe20003f0f008 */
[----:B------:R-:W-:Y:S02]  /*3910*/  ULEA UR10, UR4, UR22, 0x9 ;  /* 0x00000016040a7291 */ /* 0x000fe4000f8e48ff */
[----:B------:R-:W-:Y:S02]  /*3920*/  USEL UR6, URZ, 0x1, UP1 ;  /* 0x00000001ff067887 */ /* 0x000fe40008800000 */
[----:B------:R-:W-:Y:S02]  /*3930*/  USEL UR19, UR5, URZ, UP1 ;  /* 0x000000ff05137287 */ /* 0x000fe40008800000 */
[----:B------:R-:W-:Y:S02]  /*3940*/  ULEA UR14, UR4, UR21, 0xa ;  /* 0x00000015040e7291 */ /* 0x000fe4000f8e50ff */
[----:B------:R-:W-:Y:S01]  /*3950*/  @UP0 ULEA UR5, UR19, UR20, 0x3 ;  /* 0x0000001413050291 */ /* 0x000fe2000f8e18ff */
[----:B------:R-:W-:Y:S01]  /*3960*/  LOP3.LUT R2, R2, UR6, RZ, 0x3c, !PT ;  /* 0x0000000602027c12 */ /* 0x000fe2000f8e3cff */
[----:B------:R-:W-:Y:S02]  /*3970*/  UIADD3 UR6, UPT, UPT, UR10, 0x80, URZ ;  /* 0x000000800a067890 */ /* 0x000fe4000fffe0ff */
[----:B------:R-:W-:Y:S01]  /*3980*/  UIADD3 UR4, UPT, UPT, UR14, 0x2, URZ ;  /* 0x000000020e047890 */ /* 0x000fe2000fffe0ff */
[----:B-1----:R-:W-:Y:S01]  /*3990*/  @P0 SHF.L.U32 R0, R2, 0x1f, RZ ;  /* 0x0000001f02000819 */ /* 0x002fe200000006ff */
[----:B------:R-:W-:Y:S01]  /*39a0*/  UIADD3 UR12, UPT, UPT, UR10, 0x100, URZ ;  /* 0x000001000a0c7890 */ /* 0x000fe2000fffe0ff */
[----:B------:R-:W-:Y:S02]  /*39b0*/  UMOV UR11, 0x40004040 ;  /* 0x40004040000b7882 */ /* 0x000fe40000000000 */
[----:B------:R3:W4:Y:S01]  /*39c0*/  @P0 SYNCS.PHASECHK.TRANS64.TRYWAIT P2, [UR5], R0 ;  /* 0x00000000ff0005a7 */ /* 0x0007220008041105 */
[----:B------:R-:W-:Y:S11]  /*39d0*/  ELECT P0, URZ, PT ;  /* 0x0000000000ff782f */ /* 0x000ff60003800000 */
[----:B------:R-:W-:Y:S02]  /*39e0*/  @!UPT UIADD3 URZ, UPT, UPT, URZ, URZ, URZ ;  /* 0x000000fffffff290 */ /* 0x000fe4000fffe0ff */
[C---:B------:R-:W-:Y:S02]  /*39f0*/  @P0 R2UR.BROADCAST UR16, R4.reuse ;  /* 0x00000000041002ca */ /* 0x040fe400008e0000 */
[----:B------:R-:W-:Y:S01]  /*3a00*/  ELECT P0, URZ, PT ;  /* 0x0000000000ff782f */ /* 0x000fe20003800000 */
[----:B------:R-:W-:Y:S01]  /*3a10*/  UMOV UR15, 0x40004040 ;  /* 0x40004040000f7882 */ /* 0x000fe20000000000 */
[----:B------:R-:W-:Y:S01]  /*3a20*/  UMOV UR7, 0x40004040 ;  /* 0x4000404000077882 */ /* 0x000fe20000000000 */
[----:B------:R1:W-:Y:S01]  /*3a30*/  UTCHMMA gdesc[UR14], gdesc[UR10], tmem[UR8], tmem[UR32], idesc[UR33], UP2 ;  /* 0x00ff200a0e0075ea */ /* 0x0003e20009000008 */
[----:B------:R-:W-:Y:S01]  /*3a40*/  UPLOP3.LUT UP2, UPT, UPT, UPT, UPT, 0x80, 0x8 ;  /* 0x000000000008789c */ /* 0x000fe20003f4f070 */
[----:B------:R-:W-:Y:S01]  /*3a50*/  UMOV UR5, 0x40004040 ;  /* 0x4000404000057882 */ /* 0x000fe20000000000 */
[----:B------:R-:W-:Y:S01]  /*3a60*/  UMOV UR13, 0x40004040 ;  /* 0x40004040000d7882 */ /* 0x000fe20000000000 */
[----:B------:R-:W-:Y:S04]  /*3a70*/  UMOV UR9, 0x40004040 ;  /* 0x4000404000097882 */ /* 0x000fe80000000000 */
[----:B------:R2:W-:Y:S01]  /*3a80*/  UTCHMMA gdesc[UR4], gdesc[UR6], tmem[UR16], tmem[UR30], idesc[UR31], UPT ;  /* 0x00ff1e06040075ea */ /* 0x0005e2000b800010 */
[----:B-1----:R-:W-:Y:S01]  /*3a90*/  UIADD3 UR8, UPT, UPT, UR14, 0x4, URZ ;  /* 0x000000040e087890 */ /* 0x002fe2000fffe0ff */
[C---:B------:R-:W-:Y:S02]  /*3aa0*/  @P0 R2UR.BROADCAST UR15, R4.reuse ;  /* 0x00000000040f02ca */ /* 0x040fe400008e0000 */
[----:B------:R-:W-:Y:S01]  /*3ab0*/  ELECT P0, URZ, PT ;  /* 0x0000000000ff782f */ /* 0x000fe20003800000 */
[----:B------:R-:W-:Y:S02]  /*3ac0*/  UIADD3 UR10, UPT, UPT, UR10, 0x180, URZ ;  /* 0x000001800a0a7890 */ /* 0x000fe4000fffe0ff */
[----:B--2---:R-:W-:Y:S10]  /*3ad0*/  UIADD3 UR6, UPT, UPT, UR14, 0x6, URZ ;  /* 0x000000060e067890 */ /* 0x004ff4000fffe0ff */
[----:B------:R-:W-:Y:S01]  /*3ae0*/  @P0 R2UR.BROADCAST UR14, R4 ;  /* 0x00000000040e02ca */ /* 0x000fe200008e0000 */
[----:B------:R-:W-:Y:S02]  /*3af0*/  UIADD3 UR5, UPT, UPT, UR18, 0x40, URZ ;  /* 0x0000004012057890 */ /* 0x000fe4000fffe0ff */
[----:B------:R-:W-:Y:S01]  /*3b00*/  UIADD3 UR4, UPT, UPT, UR17, 0x1, URZ ;  /* 0x0000000111047890 */ /* 0x000fe2000fffe0ff */
[----:B------:R1:W-:Y:S03]  /*3b10*/  UTCHMMA gdesc[UR8], gdesc[UR12], tmem[UR15], tmem[UR28], idesc[UR29], UPT ;  /* 0x00ff1c0c080075ea */ /* 0x0003e6000b80000f */
[----:B------:R-:W-:Y:S03]  /*3b20*/  UISETP.GT.U32.AND UP0, UPT, UR4, 0x1, UPT ;  /* 0x000000010400788c */ /* 0x000fe6000bf04070 */
[----:B------:R-:W-:Y:S03]  /*3b30*/  UMOV UR4, UR19 ;  /* 0x0000001300047c82 */ /* 0x000fe60008000000 */
[----:B------:R3:W-:Y:S01]  /*3b40*/  UTCHMMA gdesc[UR6], gdesc[UR10], tmem[UR14], tmem[UR26], idesc[UR27], UPT ;  /* 0x00ff1a0a060075ea */ /* 0x0007e2000b80000e */
[----:B------:R3:W-:Y:S01]  /*3b50*/  UTCBAR [UR5], URZ ;  /* 0x000000ff050073e9 */ /* 0x0007e200080000ff */
[----:B-1----:R-:W-:Y:S07]  /*3b60*/  UIADD3 UR8, UPT, UPT, UR17, -0x1, URZ ;  /* 0xffffffff11087890 */ /* 0x002fee000fffe0ff */
[----:B------:R-:W-:Y:S01]  /*3b70*/  UMOV UR17, UR8 ;  /* 0x0000000800117c82 */ /* 0x000fe20008000000 */
[----:B------:R-:W-:Y:S05]  /*3b80*/  BRA.U UP0, `(.L_x_56) ;  /* 0xfffffffd002c7547 */ /* 0x000fea000b83ffff */
.L_x_53:
[----:B------:R-:W-:Y:S01]  /*3b90*/  UIADD3 UR4, UPT, UPT, UR23, 0x1, URZ ;  /* 0x0000000117047890 */ /* 0x000fe2000fffe0ff */
[----:B------:R-:W-:Y:S01]  /*3ba0*/  LOP3.LUT R3, R3, 0x1, RZ, 0x3c, !PT ;  /* 0x0000000103037812 */ /* 0x000fe200078e3cff */
[----:B---3--:R-:W-:Y:S02]  /*3bb0*/  UIADD3 UR5, UPT, UPT, UR24, 0xd0, URZ ;  /* 0x000000d018057890 */ /* 0x008fe4000fffe0ff */
[----:B------:R-:W-:-:S04]  /*3bc0*/  UISETP.NE.AND UP0, UPT, UR4, 0x2, UPT ;  /* 0x000000020400788c */ /* 0x000fc8000bf05270 */
[----:B------:R-:W-:Y:S02]  /*3bd0*/  USEL UR6, URZ, 0x1, UP0 ;  /* 0x00000001ff067887 */ /* 0x000fe40008000000 */
[----:B------:R-:W-:Y:S01]  /*3be0*/  USEL UR23, UR4, URZ, UP0 ;  /* 0x000000ff04177287 */ /* 0x000fe20008000000 */
[----:B------:R2:W-:Y:S03]  /*3bf0*/  UTCBAR [UR5], URZ ;  /* 0x000000ff050073e9 */ /* 0x0005e600080000ff */
[----:B------:R-:W-:Y:S01]  /*3c00*/  LOP3.LUT R8, R8, UR6, RZ, 0x3c, !PT ;  /* 0x0000000608087c12 */ /* 0x000fe2000f8e3cff */
[----:B------:R-:W-:Y:S07]  /*3c10*/  @P3 BRA `(.L_x_57) ;  /* 0xfffffff800a03947 */ /* 0x000fee000383ffff */
[----:B------:R-:W3:Y:S01]  /*3c20*/  S2UR UR6, SR_CgaCtaId ;  /* 0x00000000000679c3 */ /* 0x000ee20000008800 */
[----:B------:R-:W-:Y:S01]  /*3c30*/  ELECT P0, URZ, PT ;  /* 0x0000000000ff782f */ /* 0x000fe20003800000 */
[----:B-1----:R-:W-:Y:S01]  /*3c40*/  IMAD.MOV.U32 R0, RZ, RZ, 0x1 ;  /* 0x00000001ff007424 */ /* 0x002fe200078e00ff */
[----:B------:R-:W-:Y:S01]  /*3c50*/  UIADD3 UR20, UPT, UPT, UR20, 0xe0, URZ ;  /* 0x000000e014147890 */ /* 0x000fe2000fffe0ff */
[----:B------:R-:W-:Y:S01]  /*3c60*/  SHF.L.U32 R3, R8, 0x1f, RZ ;  /* 0x0000001f08037819 */ /* 0x000fe200000006ff */
[----:B------:R-:W-:-:S03]  /*3c70*/  UMOV UR4, 0x40 ;  /* 0x0000004000047882 */ /* 0x000fc60000000000 */
[----:B------:R-:W-:Y:S01]  /*3c80*/  UVIRTCOUNT.DEALLOC.SMPOOL 0x80 ;  /* 0x000000800000784c */ /* 0x000fe20000000000 */
[----:B---3--:R-:W-:Y:S02]  /*3c90*/  ULEA UR6, UR6, UR4, 0x18 ;  /* 0x0000000406067291 */ /* 0x008fe4000f8ec0ff */
[----:B------:R-:W-:-:S07]  /*3ca0*/  ULEA UR4, UR23, UR20, 0x3 ;  /* 0x0000001417047291 */ /* 0x000fce000f8e18ff */
[----:B------:R1:W-:Y:S02]  /*3cb0*/  @P0 STS.U8 [UR6+0x1c], R0 ;  /* 0x00001c00ff000988 */ /* 0x0003e40008000006 */
[----:B------:R-:W3:Y:S02]  /*3cc0*/  SYNCS.PHASECHK.TRANS64.TRYWAIT P0, [UR4], R3 ;  /* 0x00000003ff0075a7 */ /* 0x000ee40008001104 */
[----:B-1-3--:R-:W-:Y:S05]  /*3cd0*/  @!P0 BRA `(.L_x_58) ;  /* 0x0000004800bc8947 */ /* 0x00afea0003800000 */
.L_x_139:
[----:B------:R-:W-:-:S04]  /*3ce0*/  UIADD3 UR4, UPT, UPT, UR23, 0x1, URZ ;  /* 0x0000000117047890 */ /* 0x000fc8000fffe0ff */
[----:B------:R-:W-:-:S04]  /*3cf0*/  UISETP.NE.AND UP0, UPT, UR4, 0x2, UPT ;  /* 0x000000020400788c */ /* 0x000fc8000bf05270 */
[----:B--2---:R-:W-:Y:S02]  /*3d00*/  USEL UR5, URZ, 0x1, UP0 ;  /* 0x00000001ff057887 */ /* 0x004fe40008000000 */
[----:B------:R-:W-:-:S04]  /*3d10*/  USEL UR4, UR4, URZ, UP0 ;  /* 0x000000ff04047287 */ /* 0x000fc80008000000 */
[----:B------:R-:W-:Y:S01]  /*3d20*/  ULEA UR4, UR4, UR20, 0x3 ;  /* 0x0000001404047291 */ /* 0x000fe2000f8e18ff */
[----:B-1----:R-:W-:-:S04]  /*3d30*/  LOP3.LUT R3, R8, UR5, RZ, 0x3c, !PT ;  /* 0x0000000508037c12 */ /* 0x002fc8000f8e3cff */
[----:B------:R-:W-:-:S04]  /*3d40*/  SHF.L.U32 R3, R3, 0x1f, RZ ;  /* 0x0000001f03037819 */ /* 0x000fc800000006ff */
[----:B------:R-:W1:Y:S02]  /*3d50*/  SYNCS.PHASECHK.TRANS64.TRYWAIT P0, [UR4], R3 ;  /* 0x00000003ff0075a7 */ /* 0x000e640008001104 */
[----:B-1----:R-:W-:Y:S05]  /*3d60*/  @!P0 BRA `(.L_x_59) ;  /* 0x0000004800b08947 */ /* 0x002fea0003800000 */
.L_x_141:
[----:B------:R-:W-:Y:S01]  /*3d70*/  NOP ;  /* 0x0000000000007918 */ /* 0x000fe20000000000 */
[----:B-1----:R-:W1:Y:S01]  /*3d80*/  LDS R0, [UR6+0x14] ;  /* 0x00001406ff007984 */ /* 0x002e620008000800 */
[----:B------:R-:W-:Y:S01]  /*3d90*/  LOP3.LUT R2, R9, 0xffff, RZ, 0xc0, !PT ;  /* 0x0000ffff09027812 */ /* 0x000fe200078ec0ff */
[----:B------:R-:W-:Y:S02]  /*3da0*/  IMAD.MOV.U32 R3, RZ, RZ, 0xffff ;  /* 0x0000ffffff037424 */ /* 0x000fe400078e00ff */
[----:B------:R-:W-:Y:S01]  /*3db0*/  IMAD.MOV.U32 R5, RZ, RZ, 0x1 ;  /* 0x00000001ff057424 */ /* 0x000fe200078e00ff */
[----:B------:R-:W-:-:S04]  /*3dc0*/  SHF.R.U32.HI R2, RZ, 0x5, R2 ;  /* 0x00000005ff027819 */ /* 0x000fc80000011602 */
[-C--:B------:R-:W-:Y:S02]  /*3dd0*/  SHF.L.U32 R3, R3, R2.reuse, RZ ;  /* 0x0000000203037219 */ /* 0x080fe400000006ff */
[----:B------:R-:W-:Y:S02]  /*3de0*/  SHF.L.U32 R5, R5, R2, RZ ;  /* 0x0000000205057219 */ /* 0x000fe400000006ff */
[----:B-1----:R-:W-:-:S04]  /*3df0*/  LOP3.LUT R0, R0, R3, RZ, 0xc0, !PT ;  /* 0x0000000300007212 */ /* 0x002fc800078ec0ff */
[----:B------:R-:W-:-:S13]  /*3e00*/  ISETP.NE.AND P0, PT, R0, R3, PT ;  /* 0x000000030000720c */ /* 0x000fda0003f05270 */
[----:B------:R-:W-:Y:S05]  /*3e10*/  @P0 BRA `(.L_x_60) ;  /* 0x00000000005c0947 */ /* 0x000fea0003800000 */
[----:B------:R-:W1:Y:S02]  /*3e20*/  LDS R0, [UR6+0x18] ;  /* 0x00001806ff007984 */ /* 0x000e640008000800 */
[----:B-1----:R-:W-:-:S04]  /*3e30*/  LOP3.LUT R0, R0, R5, RZ, 0xc0, !PT ;  /* 0x0000000500007212 */ /* 0x002fc800078ec0ff */
[----:B------:R-:W-:-:S13]  /*3e40*/  ISETP.NE.AND P0, PT, R0, R5, PT ;  /* 0x000000050000720c */ /* 0x000fda0003f05270 */
[----:B------:R-:W-:Y:S05]  /*3e50*/  @P0 BRA `(.L_x_61) ;  /* 0x0000000000400947 */ /* 0x000fea0003800000 */
[----:B------:R-:W-:Y:S01]  /*3e60*/  R2UR UR4, R3 ;  /* 0x00000000030472ca */ /* 0x000fe200000e0000 */
[----:B------:R-:W1:Y:S01]  /*3e70*/  S2R R2, SR_LANEID ;  /* 0x0000000000027919 */ /* 0x000e620000000000 */
[----:B------:R-:W-:-:S04]  /*3e80*/  LOP3.LUT R5, RZ, R5, RZ, 0x33, !PT ;  /* 0x00000005ff057212 */ /* 0x000fc800078e33ff */
[----:B------:R-:W2:Y:S07]  /*3e90*/  REDUX UR7, R5 ;  /* 0x00000000050773c4 */ /* 0x000eae0000000000 */
[----:B------:R-:W-:-:S03]  /*3ea0*/  ULOP3.LUT UR5, URZ, UR4, URZ, 0x33, !UPT ;  /* 0x00000004ff057292 */ /* 0x000fc6000f8e33ff */
[----:B------:R-:W-:Y:S02]  /*3eb0*/  VOTEU.ANY UR4, UPT, PT ;  /* 0x0000000000047886 */ /* 0x000fe400038e0100 */
[----:B------:R-:W-:Y:S01]  /*3ec0*/  UFLO.U32 UR4, UR4 ;  /* 0x00000004000472bd */ /* 0x000fe200080e0000 */
[----:B------:R-:W-:-:S04]  /*3ed0*/  IMAD.U32 R0, RZ, RZ, UR5 ;  /* 0x00000005ff007e24 */ /* 0x000fc8000f8e00ff */
[----:B------:R-:W3:Y:S02]  /*3ee0*/  REDUX UR8, R0 ;  /* 0x00000000000873c4 */ /* 0x000ee40000000000 */
[----:B------:R1:W-:Y:S02]  /*3ef0*/  UTCATOMSWS.AND URZ, UR5 ;  /* 0x0000000500ff79e3 */ /* 0x0003e40008000000 */
[----:B-1----:R-:W-:Y:S01]  /*3f00*/  ISETP.EQ.U32.AND P0, PT, R2, UR4, PT ;  /* 0x0000000402007c0c */ /* 0x002fe2000bf02070 */
[----:B--2---:R-:W-:Y:S02]  /*3f10*/  IMAD.U32 R2, RZ, RZ, UR7 ;  /* 0x00000007ff027e24 */ /* 0x004fe4000f8e00ff */
[----:B---3--:R-:W-:-:S10]  /*3f20*/  IMAD.U32 R3, RZ, RZ, UR8 ;  /* 0x00000008ff037e24 */ /* 0x008fd4000f8e00ff */
[----:B------:R1:W-:Y:S04]  /*3f30*/  @P0 ATOMS.AND RZ, [UR6+0x14], R3 ;  /* 0x00001403ffff098c */ /* 0x0003e8000a800006 */
[----:B------:R1:W-:Y:S01]  /*3f40*/  @P0 ATOMS.AND RZ, [UR6+0x18], R2 ;  /* 0x00001802ffff098c */ /* 0x0003e2000a800006 */
[----:B------:R-:W-:Y:S05]  /*3f50*/  BRA `(.L_x_62) ;  /* 0x0000000000147947 */ /* 0x000fea0003800000 */
.L_x_61:
[----:B------:R-:W-:Y:S02]  /*3f60*/  MOV R2, 0x3f80 ;  /* 0x00003f8000027802 */ /* 0x000fe40000000f00 */
[----:B----45:R-:W-:Y:S05]  /*3f70*/  CALL.REL.NOINC `($__internal_0_$__cuda_sm10x_tcgen05_guardrail_trap_col_being_dealloced_not_returned_by_alloc) ;  /* 0x0000004c00247944 */ /* 0x030fea0003c00000 */
[----:B------:R-:W-:Y:S05]  /*3f80*/  BRA `(.L_x_62) ;  /* 0x0000000000087947 */ /* 0x000fea0003800000 */
.L_x_60:
[----:B------:R-:W-:Y:S02]  /*3f90*/  MOV R2, 0x3fb0 ;  /* 0x00003fb000027802 */ /* 0x000fe40000000f00 */
[----:B----45:R-:W-:Y:S05]  /*3fa0*/  CALL.REL.NOINC `($__internal_2_$__cuda_sm10x_tcgen05_guardrail_trap_unallocated_columns_being_dealloced) ;  /* 0x0000004c00307944 */ /* 0x030fea0003c00000 */
.L_x_62:
[----:B------:R-:W-:Y:S01]  /*3fb0*/  NOP ;  /* 0x0000000000007918 */ /* 0x000fe20000000000 */
[----:B------:R-:W-:Y:S05]  /*3fc0*/  EXIT ;  /* 0x000000000000794d */ /* 0x000fea0003800000 */
.L_x_46:
[----:B------:R-:W-:-:S09]  /*3fd0*/  UISETP.NE.OR UP0, UPT, UR15, 0x3, !UP2 ;  /* 0x000000030f00788c */ /* 0x000fd2000d705670 */
[----:B------:R-:W-:Y:S05]  /*3fe0*/  BRA.U UP0, `(.L_x_63) ;  /* 0x0000001100747547 */ /* 0x000fea000b800000 */
[----:B------:R-:W2:Y:S01]  /*3ff0*/  LDC.64 R2, c[0x0][0x988] ;  /* 0x00026200ff027b82 */ /* 0x000ea20000000a00 */
[----:B------:R-:W3:Y:S01]  /*4000*/  LDCU UR27, c[0x0][0x370] ;  /* 0x00006e00ff1b77ac */ /* 0x000ee20008000800 */
[----:B------:R-:W-:Y:S01]  /*4010*/  R2UR UR45, R84 ;  /* 0x00000000542d72ca */ /* 0x000fe200000e0000 */
[----:B------:R-:W-:Y:S01]  /*4020*/  IMAD.MOV.U32 R11, RZ, RZ, 0x1 ;  /* 0x00000001ff0b7424 */ /* 0x000fe200078e00ff */
[----:B------:R-:W-:Y:S01]  /*4030*/  R2UR UR44, R85 ;  /* 0x00000000552c72ca */ /* 0x000fe200000e0000 */
[----:B------:R-:W4:Y:S01]  /*4040*/  LDCU.128 UR28, c[0x0][0xc10] ;  /* 0x00018200ff1c77ac */ /* 0x000f220008000c00 */
[----:B------:R-:W-:Y:S02]  /*4050*/  IMAD.MOV.U32 R10, RZ, RZ, RZ ;  /* 0x000000ffff0a7224 */ /* 0x000fe400078e00ff */
[----:B------:R-:W1:Y:S01]  /*4060*/  S2UR UR6, SR_CgaCtaId ;  /* 0x00000000000679c3 */ /* 0x000e620000008800 */
[----:B------:R-:W4:Y:S01]  /*4070*/  LDCU UR26, c[0x0][0x374] ;  /* 0x00006e80ff1a77ac */ /* 0x000f220008000800 */
[----:B------:R-:W-:Y:S01]  /*4080*/  IMAD.MOV.U32 R9, RZ, RZ, 0x2000 ;  /* 0x00002000ff097424 */ /* 0x000fe200078e00ff */
[----:B------:R-:W3:Y:S05]  /*4090*/  LDCU.128 UR32, c[0x0][0xa80] ;  /* 0x00015000ff2077ac */ /* 0x000eea0008000c00 */
[----:B------:R-:W3:Y:S01]  /*40a0*/  LDC.64 R12, c[0x0][0x348] ;  /* 0x0000d200ff0c7b82 */ /* 0x000ee20000000a00 */
[----:B------:R-:W3:Y:S01]  /*40b0*/  LDCU UR17, c[0x0][0xc0c] ;  /* 0x00018180ff1177ac */ /* 0x000ee20008000800 */
[----:B------:R-:W3:Y:S01]  /*40c0*/  LDCU UR47, c[0x0][0xc20] ;  /* 0x00018400ff2f77ac */ /* 0x000ee20008000800 */
[----:B--2---:R-:W-:Y:S01]  /*40d0*/  ISETP.NE.U32.AND P0, PT, R2, RZ, PT ;  /* 0x000000ff0200720c */ /* 0x004fe20003f05070 */
[----:B------:R-:W2:Y:S03]  /*40e0*/  LDCU UR4, c[0x0][0xc30] ;  /* 0x00018600ff0477ac */ /* 0x000ea60008000800 */
[----:B------:R-:W-:Y:S01]  /*40f0*/  ISETP.NE.AND.EX P0, PT, R3, RZ, PT, P0 ;  /* 0x000000ff0300720c */ /* 0x000fe20003f05300 */
[----:B------:R-:W2:Y:S01]  /*4100*/  LDCU.128 UR40, c[0x0][0xa90] ;  /* 0x00015200ff2877ac */ /* 0x000ea20008000c00 */
[----:B------:R-:W2:Y:S01]  /*4110*/  LDC.64 R2, c[0x0][0x990] ;  /* 0x00026400ff027b82 */ /* 0x000ea20000000a00 */
[----:B------:R-:W-:Y:S01]  /*4120*/  UMOV UR24, 0x400 ;  /* 0x0000040000187882 */ /* 0x000fe20000000000 */
[----:B----4-:R-:W-:-:S02]  /*4130*/  UIMAD.WIDE.U32 UR8, UR26, UR31, URZ ;  /* 0x0000001f1a0872a5 */ /* 0x010fc4000f8e00ff */
[----:B-1----:R-:W-:Y:S02]  /*4140*/  ULEA UR24, UR6, UR24, 0x18 ;  /* 0x0000001806187291 */ /* 0x002fe4000f8ec0ff */
[----:B---3--:R-:W-:Y:S02]  /*4150*/  UIMAD.WIDE.U32 UR6, UR27, UR28, URZ ;  /* 0x0000001c1b0672a5 */ /* 0x008fe4000f8e00ff */
[----:B------:R-:W-:Y:S02]  /*4160*/  UISETP.NE.AND UP5, UPT, UR32, 0x1, UPT ;  /* 0x000000012000788c */ /* 0x000fe4000bfa5270 */
[----:B------:R-:W-:Y:S02]  /*4170*/  UIADD3 UR36, UPT, UPT, UR24, 0xc8, URZ ;  /* 0x000000c818247890 */ /* 0x000fe4000fffe0ff */
[----:B------:R-:W-:Y:S01]  /*4180*/  UISETP.GE.AND UP0, UPT, UR39, 0x1, UPT ;  /* 0x000000012700788c */ /* 0x000fe2000bf06270 */
[----:B------:R-:W-:Y:S01]  /*4190*/  UMOV UR38, UR7 ;  /* 0x0000000700267c82 */ /* 0x000fe20008000000 */
[----:B------:R-:W-:Y:S01]  /*41a0*/  UMOV UR37, UR9 ;  /* 0x0000000900257c82 */ /* 0x000fe20008000000 */
[----:B------:R-:W-:-:S02]  /*41b0*/  UISETP.NE.AND UP1, UPT, UR17, 0x1, UPT ;  /* 0x000000011100788c */ /* 0x000fc4000bf25270 */
[----:B------:R-:W-:Y:S01]  /*41c0*/  UISETP.NE.AND UP0, UPT, UR30, 0x1, UPT ;  /* 0x000000011e00788c */ /* 0x000fe2000bf05270 */
[----:B------:R-:W-:Y:S01]  /*41d0*/  UMOV UR23, URZ ;  /* 0x000000ff00177c82 */ /* 0x000fe20008000000 */
[----:B------:R-:W1:Y:S01]  /*41e0*/  LDCU UR48, c[0x0][0xaa0] ;  /* 0x00015400ff3077ac */ /* 0x000e620008000800 */
[----:B------:R-:W-:Y:S02]  /*41f0*/  UPLOP3.LUT UP4, UPT, UPT, UPT, UPT, 0x40, 0x4 ;  /* 0x000000000004789c */ /* 0x000fe40003f8e870 */
[----:B------:R-:W-:Y:S01]  /*4200*/  UISETP.NE.AND UP6, UPT, UR39, 0x1, UPT ;  /* 0x000000012700788c */ /* 0x000fe2000bfc5270 */
[----:B------:R-:W3:Y:S01]  /*4210*/  LDCU.64 UR18, c[0x0][0xc28] ;  /* 0x00018500ff1277ac */ /* 0x000ee20008000a00 */
[----:B--2---:R-:W-:Y:S02]  /*4220*/  UISETP.NE.AND UP2, UPT, UR4, 0x1, UPT ;  /* 0x000000010400788c */ /* 0x004fe4000bf45270 */
[----:B------:R-:W-:Y:S02]  /*4230*/  UPRMT UR36, URZ, 0x654, UR36 ;  /* 0x00000654ff247896 */ /* 0x000fe40008000024 */
[----:B------:R-:W-:-:S02]  /*4240*/  USHF.R.U32.HI UR38, URZ, UR29, UR38 ;  /* 0x0000001dff267299 */ /* 0x000fc40008011626 */
[----:B------:R-:W-:Y:S02]  /*4250*/  USHF.R.U32.HI UR37, URZ, UR47, UR37 ;  /* 0x0000002fff257299 */ /* 0x000fe40008011625 */
[----:B------:R-:W-:Y:S02]  /*4260*/  UISETP.NE.AND UP1, UPT, UR35, 0x1, UPT ;  /* 0x000000012300788c */ /* 0x000fe4000bf25270 */
[----:B------:R-:W-:Y:S01]  /*4270*/  UISETP.NE.AND UP0, UPT, UR42, 0x1, UPT ;  /* 0x000000012a00788c */ /* 0x000fe2000bf05270 */
[----:B------:R-:W-:-:S10]  /*4280*/  VOTEU.ANY UP5, P0 ;  /* 0x0000000000ff7886 */ /* 0x000fd400000a0100 */
.L_x_72:
[----:B------:R-:W-:Y:S04]  /*4290*/  SHF.L.U32 R5, R10, 0x1f, RZ ;  /* 0x0000001f0a057819 */ /* 0x000fe800000006ff */
[----:B--2---:R-:W2:Y:S02]  /*42a0*/  SYNCS.PHASECHK.TRANS64.TRYWAIT P0, [UR24+0xc0], R5 ;  /* 0x0000c005ff0075a7 */ /* 0x004ea40008001118 */
[----:B--2---:R-:W-:Y:S05]  /*42b0*/  @!P0 BRA `(.L_x_64) ;  /* 0x0000004400748947 */ /* 0x004fea0003800000 */
.L_x_143:
[----:B--2---:R-:W2:Y:S01]  /*42c0*/  LDS.128 R4, [UR24+0x100] ;  /* 0x00010018ff047984 */ /* 0x004ea20008000c00 */
[----:B------:R-:W-:Y:S01]  /*42d0*/  UISETP.GE.AND UP0, UPT, UR39, 0x1, UPT ;  /* 0x000000012700788c */ /* 0x000fe2000bf06270 */
[----:B------:R-:W-:Y:S01]  /*42e0*/  @!PT LDS RZ, [RZ] ;  /* 0x00000000fffff984 */ /* 0x000fe20000000800 */
[----:B------:R-:W-:Y:S01]  /*42f0*/  @!PT LDS RZ, [RZ] ;  /* 0x00000000fffff984 */ /* 0x000fe20000000800 */
[----:B------:R-:W-:Y:S01]  /*4300*/  @!PT LDS RZ, [RZ] ;  /* 0x00000000fffff984 */ /* 0x000fe20000000800 */
[----:B------:R-:W-:Y:S01]  /*4310*/  @!PT LDS RZ, [RZ] ;  /* 0x00000000fffff984 */ /* 0x000fe20000000800 */
[----:B------:R4:W-:Y:S06]  /*4320*/  MEMBAR.ALL.CTA ;  /* 0x0000000000007992 */ /* 0x0009ec0000008000 */
[----:B----4-:R-:W4:Y:S02]  /*4330*/  FENCE.VIEW.ASYNC.S ;  /* 0x00000000000073c6 */ /* 0x010f240000000000 */
[----:B----4-:R-:W-:Y:S01]  /*4340*/  SYNCS.ARRIVE.TRANS64.RED.A1T0 RZ, [UR36], RZ ;  /* 0x000000ffffff79a7 */ /* 0x010fe20008100424 */
[----:B--2---:R-:W-:Y:S11]  /*4350*/  LOP3.LUT P0, RZ, R6, 0x1, RZ, 0xc0, !PT ;  /* 0x0000000106ff7812 */ /* 0x004ff6000780c0ff */
[----:B------:R-:W-:Y:S02]  /*4360*/  @!UPT UIADD3 URZ, UPT, UPT, URZ, URZ, URZ ;  /* 0x000000fffffff290 */ /* 0x000fe4000fffe0ff */
[----:B------:R-:W-:Y:S01]  /*4370*/  VOTEU.ANY UP1, P0 ;  /* 0x0000000000ff7886 */ /* 0x000fe20000020100 */
[----:B------:R-:W-:Y:S11]  /*4380*/  PLOP3.LUT P0, PT, PT, PT, UP1, 0x80, 0x8 ;  /* 0x000000000008781c */ /* 0x000ff60003f0f018 */
[----:B------:R-:W-:Y:S02]  /*4390*/  @!UPT UIADD3 URZ, UPT, UPT, URZ, URZ, URZ ;  /* 0x000000fffffff290 */ /* 0x000fe4000fffe0ff */
[----:B------:R-:W-:Y:S02]  /*43a0*/  @P0 MOV R8, R4 ;  /* 0x0000000400080202 */ /* 0x000fe40000000f00 */
[----:B------:R-:W-:Y:S02]  /*43b0*/  @P0 LOP3.LUT R0, R5, 0xffff, RZ, 0xc0, !PT ;  /* 0x0000ffff05000812 */ /* 0x000fe400078ec0ff */
[----:B------:R-:W-:Y:S02]  /*43c0*/  @P0 R2UR UR5, R8 ;  /* 0x00000000080502ca */ /* 0x000fe400000e0000 */
[----:B------:R-:W-:Y:S11]  /*43d0*/  @P0 R2UR UR4, R0 ;  /* 0x00000000000402ca */ /* 0x000ff600000e0000 */
[----:B------:R-:W-:Y:S02]  /*43e0*/  @UP1 UMOV UR16, UR5 ;  /* 0x0000000500101c82 */ /* 0x000fe40008000000 */
[----:B------:R-:W-:Y:S01]  /*43f0*/  @UP1 UMOV UR15, UR4 ;  /* 0x00000004000f1c82 */ /* 0x000fe20008000000 */
[----:B------:R-:W-:Y:S05]  /*4400*/  BRA.U !UP0, `(.L_x_65) ;  /* 0x0000000108b47547 */ /* 0x000fea000b800000 */
[----:B------:R-:W-:Y:S02]  /*4410*/  UIMAD.WIDE.U32 UR8, UR15, UR31, URZ ;  /* 0x0000001f0f0872a5 */ /* 0x000fe4000f8e00ff */
[----:B------:R-:W-:Y:S02]  /*4420*/  UP2UR UR14, UPR, URZ, 0x2 ;  /* 0x00000002ff0e7883 */ /* 0x000fe40008000000 */
[----:B------:R-:W-:Y:S02]  /*4430*/  UISETP.NE.AND UP1, UPT, UR30, 0x1, UPT ;  /* 0x000000011e00788c */ /* 0x000fe4000bf25270 */
[----:B------:R-:W-:Y:S02]  /*4440*/  UIMAD.WIDE.U32 UR10, UR16, UR28, URZ ;  /* 0x0000001c100a72a5 */ /* 0x000fe4000f8e00ff */
[----:B------:R-:W-:Y:S02]  /*4450*/  USEL UR4, UR26, UR37, !UP1 ;  /* 0x000000251a047287 */ /* 0x000fe4000c800000 */
[----:B------:R-:W-:Y:S02]  /*4460*/  UISETP.NE.AND UP0, UPT, UR17, 0x1, UPT ;  /* 0x000000011100788c */ /* 0x000fe4000bf05270 */
[----:B---3--:R-:W-:Y:S02]  /*4470*/  UIMAD.WIDE.U32 UR12, UR4, UR18, URZ ;  /* 0x00000012040c72a5 */ /* 0x008fe4000f8e00ff */
[----:B------:R-:W-:Y:S01]  /*4480*/  USEL UR7, UR27, UR38, !UP0 ;  /* 0x000000261b077287 */ /* 0x000fe2000c000000 */
[----:B------:R-:W-:Y:S02]  /*4490*/  UMOV UR5, UR9 ;  /* 0x0000000900057c82 */ /* 0x000fe40008000000 */
[----:B------:R-:W-:Y:S02]  /*44a0*/  USHF.R.U32.HI UR6, URZ, UR47, UR5 ;  /* 0x0000002fff067299 */ /* 0x000fe40008011605 */
[----:B------:R-:W-:Y:S02]  /*44b0*/  UIMAD.WIDE.U32 UR20, UR7, UR18, URZ ;  /* 0x00000012071472a5 */ /* 0x000fe4000f8e00ff */
[----:B------:R-:W-:Y:S02]  /*44c0*/  USEL UR6, UR15, UR6, !UP1 ;  /* 0x000000060f067287 */ /* 0x000fe4000c800000 */
[----:B------:R-:W-:Y:S01]  /*44d0*/  UISETP.NE.AND UP1, UPT, UR14, URZ, UPT ;  /* 0x000000ff0e00728c */ /* 0x000fe2000bf25270 */
[----:B------:R-:W-:Y:S01]  /*44e0*/  UMOV UR5, UR11 ;  /* 0x0000000b00057c82 */ /* 0x000fe20008000000 */
[----:B------:R-:W-:Y:S02]  /*44f0*/  UIMAD.WIDE.U32 UR10, UR6, UR18, URZ ;  /* 0x00000012060a72a5 */ /* 0x000fe4000f8e00ff */
[----:B------:R-:W-:Y:S03]  /*4500*/  USHF.R.U32.HI UR8, URZ, UR29, UR5 ;  /* 0x0000001dff087299 */ /* 0x000fe60008011605 */
[----:B------:R-:W-:Y:S02]  /*4510*/  UMOV UR5, UR13 ;  /* 0x0000000d00057c82 */ /* 0x000fe40008000000 */
[----:B------:R-:W-:Y:S03]  /*4520*/  @UP6 USHF.R.U32.HI UR4, URZ, UR19, UR5 ;  /* 0x00000013ff046299 */ /* 0x000fe60008011605 */
[----:B------:R-:W-:Y:S01]  /*4530*/  UMOV UR5, UR21 ;  /* 0x0000001500057c82 */ /* 0x000fe20008000000 */
[----:B------:R-:W-:Y:S02]  /*4540*/  UIMAD UR4, UR39, UR4, URZ ;  /* 0x00000004270472a4 */ /* 0x000fe4000f8e02ff */
[----:B------:R-:W-:Y:S02]  /*4550*/  @UP6 USHF.R.U32.HI UR7, URZ, UR19, UR5 ;  /* 0x00000013ff076299 */ /* 0x000fe40008011605 */
[----:B------:R-:W-:Y:S02]  /*4560*/  USEL UR5, UR16, UR8, !UP0 ;  /* 0x0000000810057287 */ /* 0x000fe4000c000000 */
[----:B------:R-:W-:Y:S02]  /*4570*/  UIMAD UR8, UR39, UR7, URZ ;  /* 0x00000007270872a4 */ /* 0x000fe4000f8e02ff */
[----:B------:R-:W-:Y:S03]  /*4580*/  UISETP.GE.AND UP0, UPT, UR6, UR4, UPT ;  /* 0x000000040600728c */ /* 0x000fe6000bf06270 */
[----:B------:R-:W-:Y:S01]  /*4590*/  UMOV UR4, UR11 ;  /* 0x0000000b00047c82 */ /* 0x000fe20008000000 */
[----:B------:R-:W-:Y:S02]  /*45a0*/  UISETP.GE.OR UP0, UPT, UR5, UR8, UP0 ;  /* 0x000000080500728c */ /* 0x000fe40008706670 */
[----:B------:R-:W-:Y:S02]  /*45b0*/  USHF.R.U32.HI UR4, URZ, UR19, UR4 ;  /* 0x00000013ff047299 */ /* 0x000fe40008011604 */
[----:B------:R-:W-:Y:S02]  /*45c0*/  UIMAD.WIDE.U32 UR8, UR5, UR18, URZ ;  /* 0x00000012050872a5 */ /* 0x000fe4000f8e00ff */
[----:B------:R-:W-:Y:S04]  /*45d0*/  USEL UR10, UR6, UR4, !UP6 ;  /* 0x00000004060a7287 */ /* 0x000fe8000f000000 */
[----:B------:R-:W-:Y:S01]  /*45e0*/  UIADD3 UR11, UPT, UPT, -UR10, URZ, URZ ;  /* 0x000000ff0a0b7290 */ /* 0x000fe2000fffe1ff */
[----:B------:R-:W-:Y:S02]  /*45f0*/  @!UP0 UMOV UR4, UR9 ;  /* 0x0000000900048c82 */ /* 0x000fe40008000000 */
[----:B------:R-:W-:Y:S02]  /*4600*/  @!UP0 USHF.R.U32.HI UR4, URZ, UR19, UR4 ;  /* 0x00000013ff048299 */ /* 0x000fe40008011604 */
[----:B------:R-:W-:Y:S02]  /*4610*/  UIMAD UR8, UR39, UR11, UR6 ;  /* 0x0000000b270872a4 */ /* 0x000fe4000f8e0206 */
[----:B------:R-:W-:Y:S04]  /*4620*/  @!UP0 USEL UR4, UR5, UR4, !UP6 ;  /* 0x0000000405048287 */ /* 0x000fe8000f000000 */
[----:B------:R-:W-:Y:S02]  /*4630*/  @!UP0 UIMAD UR8, UR7, UR8, UR4 ;  /* 0x00000008070882a4 */ /* 0x000fe4000f8e0204 */
[----:B------:R-:W-:Y:S02]  /*4640*/  @!UP0 UIADD3 UR9, UPT, UPT, UR10, -UR4, URZ ;  /* 0x800000040a098290 */ /* 0x000fe4000fffe0ff */
[----:B------:R-:W-:Y:S02]  /*4650*/  UIADD3 UR4, UPT, UPT, -UR5, URZ, URZ ;  /* 0x000000ff05047290 */ /* 0x000fe4000fffe1ff */
[----:B------:R-:W-:Y:S02]  /*4660*/  UIADD3 UR7, UPT, UPT, -UR6, URZ, URZ ;  /* 0x000000ff06077290 */ /* 0x000fe4000fffe1ff */
[----:B------:R-:W-:Y:S02]  /*4670*/  @!UP0 UIMAD UR6, UR9, UR39, UR5 ;  /* 0x00000027090682a4 */ /* 0x000fe4000f8e0205 */
[----:B------:R-:W-:Y:S02]  /*4680*/  UIMAD UR16, UR17, UR4, UR16 ;  /* 0x00000004111072a4 */ /* 0x000fe4000f8e0210 */
[----:B------:R-:W-:Y:S01]  /*4690*/  UIMAD UR15, UR30, UR7, UR15 ;  /* 0x000000071e0f72a4 */ /* 0x000fe2000f8e020f */
[----:B------:R-:W-:Y:S02]  /*46a0*/  @!UP0 UMOV UR5, UR8 ;  /* 0x0000000800058c82 */ /* 0x000fe40008000000 */
[----:B------:R-:W-:Y:S02]  /*46b0*/  UIMAD UR16, UR5, UR17, UR16 ;  /* 0x00000011051072a4 */ /* 0x000fe4000f8e0210 */
[----:B------:R-:W-:Y:S11]  /*46c0*/  UIMAD UR15, UR6, UR30, UR15 ;  /* 0x0000001e060f72a4 */ /* 0x000ff6000f8e020f */
[----:B------:R-:W-:Y:S01]  /*46d0*/  @!UPT UIADD3 URZ, UPT, UPT, URZ, URZ, URZ ;  /* 0x000000fffffff290 */ /* 0x000fe2000fffe0ff */
.L_x_65:
[----:B------:R-:W2:Y:S01]  /*46e0*/  @!UP2 LDCU.128 UR8, c[0x0][0xc10] ;  /* 0x00018200ff08a7ac */ /* 0x000ea20008000c00 */
[C---:B------:R-:W-:Y:S02]  /*46f0*/  ISETP.NE.U32.AND P2, PT, R2.reuse, RZ, PT ;  /* 0x000000ff0200720c */ /* 0x040fe40003f45070 */
[----:B------:R-:W-:Y:S02]  /*4700*/  ISETP.NE.U32.AND P1, PT, R2, RZ, PT ;  /* 0x000000ff0200720c */ /* 0x000fe40003f25070 */
[C---:B------:R-:W-:Y:S02]  /*4710*/  ISETP.NE.AND.EX P2, PT, R3.reuse, RZ, PT, P2 ;  /* 0x000000ff0300720c */ /* 0x040fe40003f45320 */
[----:B------:R-:W-:Y:S01]  /*4720*/  ISETP.NE.AND.EX P1, PT, R3, RZ, PT, P1 ;  /* 0x000000ff0300720c */ /* 0x000fe20003f25310 */
[----:B------:R-:W4:Y:S01]  /*4730*/  @!UP2 LDCU UR5, c[0x0][0xc0c] ;  /* 0x00018180ff05a7ac */ /* 0x000f220008000800 */
[----:B------:R-:W-:Y:S02]  /*4740*/  USHF.L.U32 UR25, UR22, 0x6, URZ ;  /* 0x0000000616197899 */ /* 0x000fe400080006ff */
[----:B--2---:R-:W-:Y:S07]  /*4750*/  UIMAD.WIDE.U32 UR6, UR16, UR8, URZ ;  /* 0x00000008100672a5 */ /* 0x004fee000f8e00ff */
[----:B------:R-:W-:Y:S01]  /*4760*/  @!UP2 UMOV UR4, UR7 ;  /* 0x000000070004ac82 */ /* 0x000fe20008000000 */
[----:B----4-:R-:W-:Y:S02]  /*4770*/  @!UP2 UISETP.NE.AND UP0, UPT, UR5, 0x1, UPT ;  /* 0x000000010500a88c */ /* 0x010fe4000bf05270 */
[----:B------:R-:W-:Y:S02]  /*4780*/  @!UP2 USHF.R.U32.HI UR4, URZ, UR9, UR4 ;  /* 0x00000009ff04a299 */ /* 0x000fe40008011604 */
[----:B------:R-:W-:Y:S02]  /*4790*/  UIMAD.WIDE.U32 UR6, UR15, UR11, URZ ;  /* 0x0000000b0f0672a5 */ /* 0x000fe4000f8e00ff */
[----:B------:R-:W-:Y:S02]  /*47a0*/  @!UP2 USEL UR8, UR16, UR4, !UP0 ;  /* 0x000000041008a287 */ /* 0x000fe4000c000000 */
[----:B------:R-:W-:Y:S03]  /*47b0*/  @!UP2 UISETP.NE.AND UP0, UPT, UR10, 0x1, UPT ;  /* 0x000000010a00a88c */ /* 0x000fe6000bf05270 */
[----:B------:R-:W-:Y:S02]  /*47c0*/  @!UP2 UMOV UR6, UR7 ;  /* 0x000000070006ac82 */ /* 0x000fe40008000000 */
[----:B------:R-:W2:Y:S02]  /*47d0*/  @!UP2 LDCU UR4, c[0x0][0xc20] ;  /* 0x00018400ff04a7ac */ /* 0x000ea40008000800 */
[----:B--2---:R-:W-:Y:S04]  /*47e0*/  @!UP2 USHF.R.U32.HI UR6, URZ, UR4, UR6 ;  /* 0x00000004ff06a299 */ /* 0x004fe80008011606 */
[----:B------:R-:W-:Y:S04]  /*47f0*/  @!UP2 USEL UR6, UR15, UR6, !UP0 ;  /* 0x000000060f06a287 */ /* 0x000fe8000c000000 */
[----:B------:R-:W-:Y:S02]  /*4800*/  @!UP2 UIADD3 UR4, UPT, UPT, -UR8, UR6, URZ ;  /* 0x000000060804a290 */ /* 0x000fe4000fffe1ff */
[----:B------:R-:W-:Y:S02]  /*4810*/  @!UP2 UIADD3 UR6, UPT, UPT, UR8, -UR6, URZ ;  /* 0x800000060806a290 */ /* 0x000fe4000fffe0ff */
[----:B------:R-:W-:Y:S02]  /*4820*/  @!UP2 UIMAD UR16, UR4, UR5, UR16 ;  /* 0x000000050410a2a4 */ /* 0x000fe4000f8e0210 */
[----:B------:R-:W-:Y:S01]  /*4830*/  @!UP2 UIMAD UR15, UR6, UR10, UR15 ;  /* 0x0000000a060fa2a4 */ /* 0x000fe2000f8e020f */
[----:B------:R-:W-:Y:S11]  /*4840*/  BRA.U UP4, `(.L_x_66) ;  /* 0x0000000104107547 */ /* 0x000ff6000b800000 */
[----:B------:R-:W-:Y:S04]  /*4850*/  MOV R0, UR46 ;  /* 0x0000002e00007c02 */ /* 0x000fe80008000f00 */
[----:B------:R-:W-:Y:S04]  /*4860*/  SHF.L.U32 R15, R0, 0x1f, RZ ;  /* 0x0000001f000f7819 */ /* 0x000fe800000006ff */
[----:B------:R-:W2:Y:S02]  /*4870*/  SYNCS.PHASECHK.TRANS64.TRYWAIT P3, [UR24+0xb8], R15 ;  /* 0x0000b80fff0075a7 */ /* 0x000ea40008061118 */
[----:B--2---:R-:W-:Y:S05]  /*4880*/  @!P3 BRA `(.L_x_67) ;  /* 0x000000400018b947 */ /* 0x004fea0003800000 */
.L_x_66:
[----:B------:R-:W-:Y:S05]  /*4890*/  @!P2 BRA `(.L_x_68) ;  /* 0x000000000030a947 */ /* 0x000fea0003800000 */
[----:B------:R-:W-:Y:S01]  /*48a0*/  UPLOP3.LUT UP3, UPT, UPT, UPT, UP5, 0x80, 0x8 ;  /* 0x000000000008789c */ /* 0x000fe20003f6f050 */
[----:B------:R-:W-:Y:S01]  /*48b0*/  HFMA2 R90, -RZ, RZ, 0, 5.9604644775390625e-08 ;  /* 0x00000001ff5a7431 */ /* 0x000fe200000001ff */
[----:B------:R-:W4:Y:S04]  /*48c0*/  LDCU.64 UR4, c[0x0][0x358] ;  /* 0x00006b00ff0477ac */ /* 0x000f280008000a00 */
[----:B------:R-:W-:Y:S11]  /*48d0*/  PLOP3.LUT P2, PT, PT, PT, UP3, 0x80, 0x8 ;  /* 0x000000000008781c */ /* 0x000ff60003f4f038 */
[----:B------:R-:W-:Y:S02]  /*48e0*/  @!UPT UIADD3 URZ, UPT, UPT, URZ, URZ, URZ ;  /* 0x000000fffffff290 */ /* 0x000fe4000fffe0ff */
[----:B--2---:R-:W2:Y:S01]  /*48f0*/  @P2 LDC.64 R14, c[0x0][0x988] ;  /* 0x00026200ff0e2b82 */ /* 0x004ea20000000a00 */
[----:B------:R-:W-:Y:S04]  /*4900*/  @P2 IMAD R0, R17, R2, RZ ;  /* 0x0000000211002224 */ /* 0x000fe800078e02ff */
[----:B--2---:R-:W-:Y:S01]  /*4910*/  @P2 IMAD.WIDE R14, R0, 0x4, R14 ;  /* 0x00000004000e2825 */ /* 0x004fe200078e020e */
[----:B------:R-:W-:Y:S04]  /*4920*/  MOV R0, 0x1 ;  /* 0x0000000100007802 */ /* 0x000fe80000000f00 */
[----:B----45:R4:W5:Y:S01]  /*4930*/  @P2 LDG.E R41, desc[UR4][R14.64] ;  /* 0x000000040e292981 */ /* 0x030962000c1e1900 */
[----:B------:R-:W-:Y:S01]  /*4940*/  @!P2 PRMT R90, R0, 0x7610, R90 ;  /* 0x00007610005aa816 */ /* 0x000fe2000000005a */
[----:B----4-:R-:W2:Y:S06]  /*4950*/  @!P2 LDC R41, c[0x0][0x980] ;  /* 0x00026000ff29ab82 */ /* 0x010eac0000000800 */
.L_x_68:
[----:B--2--5:R-:W-:Y:S01]  /*4960*/  @!P1 FSETP.EQ.AND P2, PT, R41, RZ, PT ;  /* 0x000000ff2900920b */ /* 0x024fe20003f42000 */
[----:B------:R-:W-:Y:S01]  /*4970*/  @!UPT UIADD3 URZ, UPT, UPT, URZ, URZ, URZ ;  /* 0x000000fffffff290 */ /* 0x000fe2000fffe0ff */
[----:B------:R-:W-:Y:S11]  /*4980*/  @!P1 BRA `(.L_x_69) ;  /* 0x0000000000149947 */ /* 0x000ff60003800000 */
[----:B------:R-:W-:Y:S02]  /*4990*/  LOP3.LUT P1, RZ, R90, 0xff, RZ, 0xc0, !PT ;  /* 0x000000ff5aff7812 */ /* 0x000fe4000782c0ff */
[----:B------:R-:W-:Y:S04]  /*49a0*/  PLOP3.LUT P2, PT, PT, PT, UP3, 0x80, 0x8 ;  /* 0x000000000008781c */ /* 0x000fe80003f4f038 */
[----:B------:R-:W-:Y:S07]  /*49b0*/  PLOP3.LUT P2, PT, P2, PT, PT, 0x8, 0x80 ;  /* 0x000000000080781c */ /* 0x000fee000174e170 */
[----:B------:R-:W-:Y:S11]  /*49c0*/  @P1 FSETP.EQ.AND P2, PT, R41, RZ, PT ;  /* 0x000000ff2900120b */ /* 0x000ff60003f42000 */
[----:B------:R-:W-:Y:S02]  /*49d0*/  @!UPT UIADD3 URZ, UPT, UPT, URZ, URZ, URZ ;  /* 0x000000fffffff290 */ /* 0x000fe4000fffe0ff */
.L_x_69:
[----:B------:R-:W-:Y:S01]  /*49e0*/  ULEA UR7, UR23, UR24, 0x3 ;  /* 0x0000001817077291 */ /* 0x000fe2000f8e18ff */
[----:B------:R-:W-:Y:S01]  /*49f0*/  SHF.L.U32 R15, R11, 0x1f, RZ ;  /* 0x0000001f0b0f7819 */ /* 0x000fe200000006ff */
[----:B------:R-:W-:Y:S02]  /*4a00*/  USHF.L.U32 UR11, UR50, 0x7, URZ ;  /* 0x00000007320b7899 */ /* 0x000fe400080006ff */
[----:B------:R-:W-:Y:S02]  /*4a10*/  UISETP.NE.AND UP0, UPT, UR32, 0x1, UPT ;  /* 0x000000012000788c */ /* 0x000fe4000bf05270 */
[----:B------:R-:W-:Y:S01]  /*4a20*/  UIMAD.WIDE.U32 UR4, UR11, UR33, URZ ;  /* 0x000000210b0472a5 */ /* 0x000fe2000f8e00ff */
[----:B------:R-:W-:Y:S02]  /*4a30*/  ELECT P3, URZ, PT ;  /* 0x0000000000ff782f */ /* 0x000fe40003860000 */
[----:B------:R-:W2:Y:S02]  /*4a40*/  SYNCS.PHASECHK.TRANS64.TRYWAIT P1, [UR7+0x98], R15 ;  /* 0x0000980fff0075a7 */ /* 0x000ea40008021107 */
[----:B------:R-:W-:Y:S02]  /*4a50*/  PLOP3.LUT P2, PT, P2, P3, PT, 0xf2, 0x2f ;  /* 0x00000000002f781c */ /* 0x000fe40001747e72 */
[----:B------:R-:W-:Y:S02]  /*4a60*/  UMOV UR4, UR5 ;  /* 0x0000000500047c82 */ /* 0x000fe40008000000 */
[----:B------:R-:W-:Y:S04]  /*4a70*/  USHF.R.U32.HI UR4, URZ, UR34, UR4 ;  /* 0x00000022ff047299 */ /* 0x000fe80008011604 */
[----:B------:R-:W-:Y:S02]  /*4a80*/  USEL UR12, UR11, UR4, !UP0 ;  /* 0x000000040b0c7287 */ /* 0x000fe4000c000000 */
[----:B------:R-:W-:Y:S02]  /*4a90*/  UISETP.NE.AND UP0, UPT, UR35, 0x1, UPT ;  /* 0x000000012300788c */ /* 0x000fe4000bf05270 */
[----:B------:R-:W-:Y:S02]  /*4aa0*/  UIMAD.WIDE.U32 UR4, UR12, UR40, URZ ;  /* 0x000000280c0472a5 */ /* 0x000fe4000f8e00ff */
[----:B------:R-:W-:Y:S01]  /*4ab0*/  UIADD3 UR6, UPT, UPT, -UR12, URZ, URZ ;  /* 0x000000ff0c067290 */ /* 0x000fe2000fffe1ff */
[----:B------:R-:W-:Y:S03]  /*4ac0*/  @!P2 IMAD.MOV.U32 R0, RZ, 0x20, RZ ;  /* 0x00000020ff00a824 */ /* 0x000fe600078e00ff */
[----:B------:R-:W-:Y:S01]  /*4ad0*/  UIMAD UR11, UR32, UR6, UR11 ;  /* 0x00000006200b72a4 */ /* 0x000fe2000f8e020b */
[----:B------:R-:W-:Y:S01]  /*4ae0*/  @!P2 IMAD.MOV.U32 R0, RZ, 0x400, R0 ;  /* 0x00000400ff00a824 */ /* 0x000fe200078e0000 */
[----:B------:R-:W-:Y:S02]  /*4af0*/  UMOV UR4, UR5 ;  /* 0x0000000500047c82 */ /* 0x000fe40008000000 */
[----:B------:R-:W-:Y:S04]  /*4b00*/  USHF.R.U32.HI UR4, URZ, UR41, UR4 ;  /* 0x00000029ff047299 */ /* 0x000fe80008011604 */
[----:B------:R-:W-:Y:S02]  /*4b10*/  USEL UR13, UR12, UR4, !UP0 ;  /* 0x000000040c0d7287 */ /* 0x000fe4000c000000 */
[----:B------:R-:W-:Y:S02]  /*4b20*/  UISETP.NE.AND UP0, UPT, UR42, 0x1, UPT ;  /* 0x000000012a00788c */ /* 0x000fe4000bf05270 */
[----:B------:R-:W-:Y:S07]  /*4b30*/  UIMAD.WIDE.U32 UR4, UR13, UR43, URZ ;  /* 0x0000002b0d0472a5 */ /* 0x000fee000f8e00ff */
[----:B------:R-:W-:Y:S02]  /*4b40*/  UMOV UR4, UR5 ;  /* 0x0000000500047c82 */ /* 0x000fe40008000000 */
[----:B-1----:R-:W-:Y:S04]  /*4b50*/  USHF.R.U32.HI UR4, URZ, UR48, UR4 ;  /* 0x00000030ff047299 */ /* 0x002fe80008011604 */
[----:B------:R-:W-:Y:S02]  /*4b60*/  USEL UR14, UR13, UR4, !UP0 ;  /* 0x000000040d0e7287 */ /* 0x000fe4000c000000 */
[----:B------:R-:W-:Y:S02]  /*4b70*/  UIADD3 UR4, UPT, UPT, -UR13, URZ, URZ ;  /* 0x000000ff0d047290 */ /* 0x000fe4000fffe1ff */
[----:B------:R-:W-:Y:S02]  /*4b80*/  UIADD3 UR5, UPT, UPT, -UR14, URZ, URZ ;  /* 0x000000ff0e057290 */ /* 0x000fe4000fffe1ff */
[----:B------:R-:W-:Y:S02]  /*4b90*/  UIMAD UR12, UR35, UR4, UR12 ;  /* 0x00000004230c72a4 */ /* 0x000fe4000f8e020c */
[----:B------:R-:W-:Y:S01]  /*4ba0*/  UIMAD UR13, UR42, UR5, UR13 ;  /* 0x000000052a0d72a4 */ /* 0x000fe2000f8e020d */
[----:B--2---:R-:W-:Y:S11]  /*4bb0*/  @!P1 BRA `(.L_x_70) ;  /* 0x0000003c00649947 */ /* 0x004ff60003800000 */
.L_x_146:
[----:B------:R-:W2:Y:S01]  /*4bc0*/  S2UR UR49, SR_CgaCtaId ;  /* 0x00000000003179c3 */ /* 0x000ea20000008800 */
[----:B------:R-:W-:Y:S01]  /*4bd0*/  @!P2 R2UR UR4, R0 ;  /* 0x000000000004a2ca */ /* 0x000fe200000e0000 */
[----:B------:R-:W-:Y:S01]  /*4be0*/  VOTEU.ALL UP0, P2 ;  /* 0x0000000000ff7886 */ /* 0x000fe20001000000 */
[----:B-1----:R-:W-:Y:S02]  /*4bf0*/  @!P2 IADD3 R8, P1, PT, R12, 0x680, RZ ;  /* 0x000006800c08a810 */ /* 0x002fe40007f3e0ff */
[----:B------:R-:W-:Y:S02]  /*4c00*/  @P0 SHF.R.U32.HI R17, RZ, 0x10, R5 ;  /* 0x00000010ff110819 */ /* 0x000fe40000011605 */
[----:B------:R-:W-:Y:S01]  /*4c10*/  @!P2 R2UR UR6, R8 ;  /* 0x000000000806a2ca */ /* 0x000fe200000e0000 */
[----:B------:R-:W-:Y:S01]  /*4c20*/  @!P2 IMAD.X R0, RZ, RZ, R13, P1 ;  /* 0x000000ffff00a224 */ /* 0x000fe200008e060d */
[----:B------:R-:W-:Y:S04]  /*4c30*/  @!UP0 ULEA UR5, UR23, UR24, 0xd ;  /* 0x0000001817058291 */ /* 0x000fe8000f8e68ff */
[----:B------:R-:W-:Y:S02]  /*4c40*/  @!UP0 UIADD3 UR8, UPT, UPT, UR5, 0x200, URZ ;  /* 0x0000020005088890 */ /* 0x000fe4000fffe0ff */
[----:B------:R-:W-:Y:S01]  /*4c50*/  @!UP0 UPRMT UR22, UR4, 0x5410, URZ ;  /* 0x0000541004168896 */ /* 0x000fe200080000ff */
[----:B------:R-:W-:Y:S01]  /*4c60*/  @!P2 R2UR UR4, R0 ;  /* 0x000000000004a2ca */ /* 0x000fe200000e0000 */
[----:B------:R-:W-:Y:S01]  /*4c70*/  UIADD3 UR5, UPT, UPT, UR23, 0x1, URZ ;  /* 0x0000000117057890 */ /* 0x000fe2000fffe0ff */
[----:B------:R-:W-:Y:S02]  /*4c80*/  @!P2 IMAD.MOV.U32 R0, RZ, RZ, 0x2000 ;  /* 0x00002000ff00a424 */ /* 0x000fe400078e00ff */
[----:B------:R-:W-:Y:S01]  /*4c90*/  IMAD.U32 R18, RZ, RZ, UR6 ;  /* 0x00000006ff127e24 */ /* 0x000fe2000f8e00ff */
[----:B------:R-:W-:Y:S04]  /*4ca0*/  UISETP.NE.AND UP0, UPT, UR5, 0x3, UPT ;  /* 0x000000030500788c */ /* 0x000fe8000bf05270 */
[----:B------:R-:W-:Y:S01]  /*4cb0*/  @!P2 R2UR UR20, R18 ;  /* 0x000000001214a2ca */ /* 0x000fe200000e0000 */
[----:B------:R-:W-:Y:S02]  /*4cc0*/  USEL UR5, UR5, URZ, UP0 ;  /* 0x000000ff05057287 */ /* 0x000fe40008000000 */
[----:B------:R-:W-:Y:S01]  /*4cd0*/  USEL UR23, URZ, 0x1, UP0 ;  /* 0x00000001ff177887 */ /* 0x000fe20008000000 */
[----:B------:R-:W-:Y:S01]  /*4ce0*/  IMAD.U32 R19, RZ, RZ, UR4 ;  /* 0x00000004ff137e24 */ /* 0x000fe2000f8e00ff */
[----:B------:R-:W-:Y:S01]  /*4cf0*/  UIADD3 UR4, UPT, UPT, UR7, 0x80, URZ ;  /* 0x0000008007047890 */ /* 0x000fe2000fffe0ff */
[----:B------:R-:W-:Y:S03]  /*4d00*/  VOTEU.ALL UP0, P2 ;  /* 0x0000000000ff7886 */ /* 0x000fe60001000000 */
[----:B------:R-:W-:Y:S01]  /*4d10*/  @!P2 R2UR UR21, R19 ;  /* 0x000000001315a2ca */ /* 0x000fe200000e0000 */
[----:B--2---:R-:W-:Y:S01]  /*4d20*/  UPRMT UR6, UR49, 0x654, UR4 ;  /* 0x0000065431067896 */ /* 0x004fe20008000004 */
[----:B------:R-:W-:Y:S01]  /*4d30*/  LOP3.LUT R11, R11, UR23, RZ, 0x3c, !PT ;  /* 0x000000170b0b7c12 */ /* 0x000fe2000f8e3cff */
[----:B------:R-:W-:Y:S01]  /*4d40*/  @!UP0 UMOV UR9, UR4 ;  /* 0x0000000400098c82 */ /* 0x000fe20008000000 */
[----:B------:R-:W-:Y:S01]  /*4d50*/  @!UP0 UMOV UR10, UR25 ;  /* 0x00000019000a8c82 */ /* 0x000fe20008000000 */
[----:B------:R-:W-:Y:S01]  /*4d60*/  ULEA UR4, UR5, UR24, 0x3 ;  /* 0x0000001805047291 */ /* 0x000fe2000f8e18ff */
[----:B------:R-:W-:Y:S07]  /*4d70*/  SHF.L.U32 R14, R11, 0x1f, RZ ;  /* 0x0000001f0b0e7819 */ /* 0x000fee00000006ff */
[----:B------:R1:W-:Y:S01]  /*4d80*/  @!UP0 UTMALDG.5D.IM2COL [UR8], [UR20], UR22 ;  /* 0x00000008140083b4 */ /* 0x0003e20008060016 */
[----:B------:R1:W-:Y:S01]  /*4d90*/  @!P2 SYNCS.ARRIVE.TRANS64.RED.A0TR RZ, [UR7+0x80], R0 ;  /* 0x00008000ffffa9a7 */ /* 0x0003e20008300407 */
[----:B------:R-:W-:Y:S01]  /*4da0*/  SYNCS.ARRIVE.TRANS64.RED.A1T0 RZ, [UR6], RZ ;  /* 0x000000ffffff79a7 */ /* 0x000fe20008100406 */
[----:B------:R-:W2:Y:S02]  /*4db0*/  SYNCS.PHASECHK.TRANS64.TRYWAIT P1, [UR4+0x98], R14 ;  /* 0x0000980eff0075a7 */ /* 0x000ea40008021104 */
[----:B-12---:R-:W-:Y:S05]  /*4dc0*/  @!P1 BRA `(.L_x_71) ;  /* 0x0000003800f89947 */ /* 0x006fea0003800000 */
.L_x_148:
[----:B------:R-:W2:Y:S01]  /*4dd0*/  S2UR UR21, SR_CgaCtaId ;  /* 0x00000000001579c3 */ /* 0x000ea20000008800 */
[----:B------:R-:W-:Y:S01]  /*4de0*/  UIADD3 UR6, UPT, UPT, UR5, 0x1, URZ ;  /* 0x0000000105067890 */ /* 0x000fe2000fffe0ff */
[----:B------:R-:W-:Y:S01]  /*4df0*/  @!P2 IMAD.MOV.U32 R0, RZ, 0x20, RZ ;  /* 0x00000020ff00a824 */ /* 0x000fe200078e00ff */
[----:B------:R-:W-:Y:S01]  /*4e00*/  UIADD3 UR22, UPT, UPT, UR15, UR45, URZ ;  /* 0x0000002d0f167290 */ /* 0x000fe2000fffe0ff */
[----:B------:R-:W-:Y:S01]  /*4e10*/  @!P2 IADD3 R4, P1, PT, R12, 0x680, RZ ;  /* 0x000006800c04a810 */ /* 0x000fe20007f3e0ff */
[----:B------:R-:W-:Y:S01]  /*4e20*/  UISETP.NE.AND UP0, UPT, UR6, 0x3, UPT ;  /* 0x000000030600788c */ /* 0x000fe2000bf05270 */
[----:B------:R-:W-:Y:S01]  /*4e30*/  @!P2 IMAD.MOV.U32 R0, RZ, 0x400, R0 ;  /* 0x00000400ff00a824 */ /* 0x000fe200078e0000 */
[----:B------:R-:W-:Y:S01]  /*4e40*/  LOP3.LUT R10, R10, 0x1, RZ, 0x3c, !PT ;  /* 0x000000010a0a7812 */ /* 0x000fe200078e3cff */
[----:B------:R-:W-:Y:S02]  /*4e50*/  UIADD3 UR50, UPT, UPT, UR16, UR44, URZ ;  /* 0x0000002c10327290 */ /* 0x000fe4000fffe0ff */
[----:B------:R-:W-:Y:S01]  /*4e60*/  USEL UR23, UR6, URZ, UP0 ;  /* 0x000000ff06177287 */ /* 0x000fe20008000000 */
[----:B------:R-:W-:Y:S01]  /*4e70*/  @!P2 R2UR UR6, R0 ;  /* 0x000000000006a2ca */ /* 0x000fe200000e0000 */
[----:B------:R-:W-:Y:S01]  /*4e80*/  @!P2 IMAD.X R0, RZ, RZ, R13, P1 ;  /* 0x000000ffff00a224 */ /* 0x000fe200008e060d */
[----:B------:R-:W-:Y:S01]  /*4e90*/  PLOP3.LUT P0, PT, PT, PT, UP0, 0x80, 0x8 ;  /* 0x000000000008781c */ /* 0x000fe20003f0f008 */
[----:B------:R-:W-:Y:S01]  /*4ea0*/  UPLOP3.LUT UP4, UPT, UPT, UPT, UPT, 0x80, 0x8 ;  /* 0x000000000008789c */ /* 0x000fe20003f8f070 */
[----:B------:R-:W-:Y:S05]  /*4eb0*/  VOTEU.ALL UP0, P2 ;  /* 0x0000000000ff7886 */ /* 0x000fea0001000000 */
[----:B------:R-:W-:Y:S02]  /*4ec0*/  @!UP0 ULEA UR5, UR5, UR24, 0xd ;  /* 0x0000001805058291 */ /* 0x000fe4000f8e68ff */
[----:B------:R-:W-:Y:S02]  /*4ed0*/  @!UP0 UIADD3 UR10, UPT, UPT, UR25, 0x20, URZ ;  /* 0x00000020190a8890 */ /* 0x000fe4000fffe0ff */
[----:B------:R-:W-:Y:S02]  /*4ee0*/  @!UP0 UIADD3 UR8, UPT, UPT, UR5, 0x200, URZ ;  /* 0x0000020005088890 */ /* 0x000fe4000fffe0ff */
[----:B------:R-:W-:Y:S01]  /*4ef0*/  @!UP0 UPRMT UR20, UR6, 0x5410, URZ ;  /* 0x0000541006148896 */ /* 0x000fe200080000ff */
[----:B------:R-:W-:Y:S01]  /*4f00*/  @!P2 R2UR UR6, R4 ;  /* 0x000000000406a2ca */ /* 0x000fe200000e0000 */
[----:B------:R-:W-:Y:S01]  /*4f10*/  VOTEU.ALL UP0, P2 ;  /* 0x0000000000ff7886 */ /* 0x000fe20001000000 */
[----:B------:R-:W-:Y:S02]  /*4f20*/  @!P2 R2UR UR5, R0 ;  /* 0x000000000005a2ca */ /* 0x000fe400000e0000 */
[----:B------:R-:W-:Y:S04]  /*4f30*/  SEL R0, RZ, 0x1, P0 ;  /* 0x00000001ff007807 */ /* 0x000fe80000000000 */
[----:B------:R-:W-:Y:S05]  /*4f40*/  LOP3.LUT R11, R11, R0, RZ, 0x3c, !PT ;  /* 0x000000000b0b7212 */ /* 0x000fea00078e3cff */
[----:B------:R-:W-:Y:S02]  /*4f50*/  IMAD.U32 R4, RZ, RZ, UR6 ;  /* 0x00000006ff047e24 */ /* 0x000fe4000f8e00ff */
[----:B-1----:R-:W-:Y:S01]  /*4f60*/  IMAD.U32 R5, RZ, RZ, UR5 ;  /* 0x00000005ff057e24 */ /* 0x002fe2000f8e00ff */
[----:B------:R-:W-:Y:S02]  /*4f70*/  UIADD3 UR5, UPT, UPT, UR4, 0x80, URZ ;  /* 0x0000008004057890 */ /* 0x000fe4000fffe0ff */
[----:B------:R-:W-:Y:S02]  /*4f80*/  @!P2 R2UR UR6, R4 ;  /* 0x000000000406a2ca */ /* 0x000fe400000e0000 */
[----:B------:R-:W-:Y:S03]  /*4f90*/  @!P2 R2UR UR7, R5 ;  /* 0x000000000507a2ca */ /* 0x000fe600000e0000 */
[----:B------:R-:W-:Y:S01]  /*4fa0*/  @!UP0 UMOV UR9, UR5 ;  /* 0x0000000500098c82 */ /* 0x000fe20008000000 */
[----:B--2---:R-:W-:Y:S09]  /*4fb0*/  UPRMT UR5, UR21, 0x654, UR5 ;  /* 0x0000065415057896 */ /* 0x004ff20008000005 */
[----:B------:R2:W-:Y:S01]  /*4fc0*/  @!UP0 UTMALDG.5D.IM2COL [UR8], [UR6], UR20 ;  /* 0x00000008060083b4 */ /* 0x0005e20008060014 */
[----:B------:R2:W-:Y:S01]  /*4fd0*/  @!P2 SYNCS.ARRIVE.TRANS64.RED.A0TR RZ, [UR4+0x80], R9 ;  /* 0x00008009ffffa9a7 */ /* 0x0005e20008300404 */
[----:B------:R-:W-:Y:S01]  /*4fe0*/  SYNCS.ARRIVE.TRANS64.RED.A1T0 RZ, [UR5], RZ ;  /* 0x000000ffffff79a7 */ /* 0x000fe20008100405 */
[----:B------:R-:W-:Y:S05]  /*4ff0*/  BRA.U UP1, `(.L_x_72) ;  /* 0xfffffff101a47547 */ /* 0x000fea000b83ffff */
[----:B------:R-:W-:Y:S01]  /*5000*/  UIADD3 UR5, UPT, UPT, UR24, 0x98, URZ ;  /* 0x0000009818057890 */ /* 0x000fe2000fffe0ff */
[----:B------:R-:W-:-:S03]  /*5010*/  SHF.L.U32 R3, R11, 0x1f, RZ ;  /* 0x0000001f0b037819 */ /* 0x000fc600000006ff */
[----:B------:R-:W-:-:S09]  /*5020*/  ULEA UR4, UR23, UR5, 0x3 ;  /* 0x0000000517047291 */ /* 0x000fd2000f8e18ff */
[----:B------:R-:W1:Y:S02]  /*5030*/  SYNCS.PHASECHK.TRANS64.TRYWAIT P0, [UR4], R3 ;  /* 0x00000003ff0075a7 */ /* 0x000e640008001104 */
[----:B-1----:R-:W-:Y:S05]  /*5040*/  @!P0 BRA `(.L_x_73) ;  /* 0x0000003800708947 */ /* 0x002fea0003800000 */
.L_x_150:
[----:B------:R-:W-:-:S04]  /*5050*/  UIADD3 UR4, UPT, UPT, UR23, 0x1, URZ ;  /* 0x0000000117047890 */ /* 0x000fc8000fffe0ff */
[----:B------:R-:W-:-:S04]  /*5060*/  UISETP.NE.AND UP0, UPT, UR4, 0x3, UPT ;  /* 0x000000030400788c */ /* 0x000fc8000bf05270 */
[----:B------:R-:W-:Y:S02]  /*5070*/  USEL UR4, UR4, URZ, UP0 ;  /* 0x000000ff04047287 */ /* 0x000fe40008000000 */
[----:B------:R-:W-:-:S04]  /*5080*/  PLOP3.LUT P0, PT, PT, PT, UP0, 0x80, 0x8 ;  /* 0x000000000008781c */ /* 0x000fc80003f0f008 */
[----:B------:R-:W-:Y:S01]  /*5090*/  SEL R2, RZ, 0x1, P0 ;  /* 0x00000001ff027807 */ /* 0x000fe20000000000 */
[----:B-1----:R-:W-:-:S03]  /*50a0*/  IMAD.U32 R0, RZ, RZ, UR4 ;  /* 0x00000004ff007e24 */ /* 0x002fc6000f8e00ff */
[----:B------:R-:W-:Y:S01]  /*50b0*/  LOP3.LUT R11, R11, R2, RZ, 0x3c, !PT ;  /* 0x000000020b0b7212 */ /* 0x000fe200078e3cff */
[C---:B------:R-:W-:Y:S01]  /*50c0*/  VIADD R4, R0.reuse, 0x1 ;  /* 0x0000000100047836 */ /* 0x040fe20000000000 */
[----:B------:R-:W-:Y:S02]  /*50d0*/  LEA R2, R0, UR5, 0x3 ;  /* 0x0000000500027c11 */ /* 0x000fe4000f8e18ff */
[----:B------:R-:W-:Y:S02]  /*50e0*/  SHF.L.U32 R3, R11, 0x1f, RZ ;  /* 0x0000001f0b037819 */ /* 0x000fe400000006ff */
[----:B------:R-:W-:Y:S02]  /*50f0*/  ISETP.NE.AND P0, PT, R4, 0x3, PT ;  /* 0x000000030400780c */ /* 0x000fe40003f05270 */
[----:B------:R-:W1:Y:S02]  /*5100*/  SYNCS.PHASECHK.TRANS64.TRYWAIT P1, [R2+URZ], R3 ;  /* 0x00000003020075a7 */ /* 0x000e6400080211ff */
[----:B------:R-:W-:-:S02]  /*5110*/  SEL R0, RZ, 0x1, P0 ;  /* 0x00000001ff007807 */ /* 0x000fc40000000000 */
[----:B------:R-:W-:Y:S02]  /*5120*/  SEL R4, R4, RZ, P0 ;  /* 0x000000ff04047207 */ /* 0x000fe40000000000 */
[----:B------:R-:W-:Y:S01]  /*5130*/  LOP3.LUT R0, R11, R0, RZ, 0x3c, !PT ;  /* 0x000000000b007212 */ /* 0x000fe200078e3cff */
[----:B-1----:R-:W-:Y:S06]  /*5140*/  @!P1 BRA `(.L_x_74) ;  /* 0x0000003800489947 */ /* 0x002fec0003800000 */
.L_x_151:
[----:B------:R-:W-:Y:S02]  /*5150*/  LEA R4, R4, UR5, 0x3 ;  /* 0x0000000504047c11 */ /* 0x000fe4000f8e18ff */
[----:B-1----:R-:W-:-:S07]  /*5160*/  SHF.L.U32 R3, R0, 0x1f, RZ ;  /* 0x0000001f00037819 */ /* 0x002fce00000006ff */
.L_x_75:
[----:B-1----:R1:W4:Y:S02]  /*5170*/  SYNCS.PHASECHK.TRANS64.TRYWAIT P0, [R4+URZ], R3 ;  /* 0x00000003040075a7 */ /* 0x00232400080011ff */
[----:B----4-:R-:W-:Y:S05]  /*5180*/  @!P0 NANOSLEEP.SYNCS 0x989680 ;  /* 0x009896800000895d */ /* 0x010fea0003900000 */
[----:B------:R-:W4:Y:S02]  /*5190*/  @!P0 SYNCS.PHASECHK.TRANS64 P0, [R4+URZ], R3 ;  /* 0x00000003040085a7 */ /* 0x000f2400080010ff */
[----:B--234-:R-:W-:Y:S05]  /*51a0*/  @P0 EXIT ;  /* 0x000000000000094d */ /* 0x01cfea0003800000 */
[----:B------:R-:W-:Y:S05]  /*51b0*/  BRA `(.L_x_75) ;  /* 0xfffffffc00ec7947 */ /* 0x000fea000383ffff */
.L_x_63:
[----:B------:R-:W-:-:S06]  /*51c0*/  UISETP.GE.AND UP0, UPT, UR15, 0x4, UPT ;  /* 0x000000040f00788c */ /* 0x000fcc000bf06270 */
[----:B------:R-:W-:-:S13]  /*51d0*/  PLOP3.LUT P0, PT, PT, PT, UP0, 0x80, 0x8 ;  /* 0x000000000008781c */ /* 0x000fda0003f0f008 */
[----:B-1----:R-:W-:Y:S05]  /*51e0*/  @!P0 EXIT ;  /* 0x000000000000894d */ /* 0x002fea0003800000 */
[----:B------:R-:W1:Y:S08]  /*51f0*/  S2UR UR4, SR_CgaCtaId ;  /* 0x00000000000479c3 */ /* 0x000e700000008800 */
[----:B------:R-:W-:Y:S01]  /*5200*/  BAR.SYNC.DEFER_BLOCKING 0x6, 0xa0 ;  /* 0x0182800000007b1d */ /* 0x000fe20000010000 */
[C---:B------:R-:W-:Y:S01]  /*5210*/  IMAD.SHL.U32 R0, R99.reuse, 0x20, RZ ;  /* 0x0000002063007824 */ /* 0x040fe200078e00ff */
[C---:B------:R-:W-:Y:S01]  /*5220*/  LOP3.LUT R104, R99.reuse, 0x2, RZ, 0xc0, !PT ;  /* 0x0000000263687812 */ /* 0x040fe200078ec0ff */
[C---:B------:R-:W-:Y:S01]  /*5230*/  IMAD.SHL.U32 R107, R99.reuse, 0x4, RZ ;  /* 0x00000004636b7824 */ /* 0x040fe200078e00ff */
[C---:B------:R-:W-:Y:S01]  /*5240*/  LOP3.LUT R89, R99.reuse, 0x60, RZ, 0xc0, !PT ;  /* 0x0000006063597812 */ /* 0x040fe200078ec0ff */
[----:B------:R-:W-:Y:S01]  /*5250*/  IMAD.U32 R37, R99, 0x10000, RZ ;  /* 0x0001000063257824 */ /* 0x000fe200078e00ff */
[----:B------:R-:W-:-:S02]  /*5260*/  UMOV UR49, 0x400 ;  /* 0x0000040000317882 */ /* 0x000fc40000000000 */
[----:B------:R-:W2:Y:S01]  /*5270*/  LDC.64 R76, c[0x0][0x988] ;  /* 0x00026200ff4c7b82 */ /* 0x000ea20000000a00 */
[----:B------:R-:W-:Y:S01]  /*5280*/  LOP3.LUT R6, R0, 0xc0, RZ, 0xc0, !PT ;  /* 0x000000c000067812 */ /* 0x000fe200078ec0ff */
[----:B------:R-:W-:Y:S01]  /*5290*/  HFMA2 R46, -RZ, RZ, 0, 0 ;  /* 0x00000000ff2e7431 */ /* 0x000fe200000001ff */
[----:B------:R-:W-:Y:S01]  /*52a0*/  LOP3.LUT R99, R99, 0x4, RZ, 0xc0, !PT ;  /* 0x0000000463637812 */ /* 0x000fe200078ec0ff */
[----:B------:R-:W-:Y:S01]  /*52b0*/  IMAD.MOV.U32 R88, RZ, RZ, 0x1 ;  /* 0x00000001ff587424 */ /* 0x000fe200078e00ff */
[----:B------:R-:W-:Y:S01]  /*52c0*/  LOP3.LUT R107, R6, 0x18, R107, 0xf8, !PT ;  /* 0x00000018066b7812 */ /* 0x000fe200078ef86b */
[----:B------:R-:W-:Y:S01]  /*52d0*/  IMAD.MOV.U32 R36, RZ, RZ, RZ ;  /* 0x000000ffff247224 */ /* 0x000fe200078e00ff */
[----:B------:R-:W-:Y:S01]  /*52e0*/  IADD3 R106, PT, PT, -R99, 0x2, RZ ;  /* 0x00000002636a7810 */ /* 0x000fe20007ffe1ff */
[----:B------:R-:W3:Y:S01]  /*52f0*/  LDC.64 R78, c[0x0][0x990] ;  /* 0x00026400ff4e7b82 */ /* 0x000ee20000000a00 */
[----:B------:R-:W-:Y:S02]  /*5300*/  LOP3.LUT R107, R107, 0xf20, R0, 0xf8, !PT ;  /* 0x00000f206b6b7812 */ /* 0x000fe400078ef800 */
[----:B------:R-:W-:-:S02]  /*5310*/  CS2R R86, SRZ ;  /* 0x0000000000567805 */ /* 0x000fc4000001ff00 */
[----:B------:R-:W-:Y:S01]  /*5320*/  LOP3.LUT R37, R37, 0x600000, RZ, 0xc0, !PT ;  /* 0x0060000025257812 */ /* 0x000fe200078ec0ff */
[----:B------:R-:W-:Y:S01]  /*5330*/  IMAD.MOV R104, RZ, RZ, -R104 ;  /* 0x000000ffff687224 */ /* 0x000fe200078e0a68 */
[----:B------:R-:W-:Y:S01]  /*5340*/  IADD3 R99, PT, PT, -R99, RZ, RZ ;  /* 0x000000ff63637210 */ /* 0x000fe20007ffe1ff */
[----:B------:R-:W-:Y:S01]  /*5350*/  IMAD.SHL.U32 R106, R106, 0x10, RZ ;  /* 0x000000106a6a7824 */ /* 0x000fe200078e00ff */
[----:B------:R-:W4:Y:S01]  /*5360*/  LDCU UR54, c[0x0][0x370] ;  /* 0x00006e00ff3677ac */ /* 0x000f220008000800 */
[----:B-1----:R-:W-:Y:S01]  /*5370*/  ULEA UR49, UR4, UR49, 0x18 ;  /* 0x0000003104317291 */ /* 0x002fe2000f8ec0ff */
[----:B------:R-:W1:Y:S01]  /*5380*/  LDCU.64 UR4, c[0x0][0x9a8] ;  /* 0x00013500ff0477ac */ /* 0x000e620008000a00 */
[----:B------:R-:W2:Y:S07]  /*5390*/  LDCU UR48, c[0x0][0xc0c] ;  /* 0x00018180ff3077ac */ /* 0x000eae0008000800 */
[----:B------:R-:W4:Y:S01]  /*53a0*/  LDS R2, [UR49+0x110] ;  /* 0x00011031ff027984 */ /* 0x000f220008000800 */
[----:B------:R-:W2:Y:S01]  /*53b0*/  LDCU UR38, c[0x0][0xc30] ;  /* 0x00018600ff2677ac */ /* 0x000ea20008000800 */
[----:B------:R-:W2:Y:S01]  /*53c0*/  LDCU.64 UR62, c[0x0][0x988] ;  /* 0x00013100ff3e77ac */ /* 0x000ea20008000a00 */
[----:B------:R-:W2:Y:S01]  /*53d0*/  LDCU.64 UR46, c[0x0][0xc28] ;  /* 0x00018500ff2e77ac */ /* 0x000ea20008000a00 */
[----:B-1----:R-:W-:Y:S01]  /*53e0*/  IMAD.U32 R93, RZ, RZ, UR4 ;  /* 0x00000004ff5d7e24 */ /* 0x002fe2000f8e00ff */
[----:B------:R-:W-:Y:S01]  /*53f0*/  MOV R92, UR5 ;  /* 0x00000005005c7c02 */ /* 0x000fe20008000f00 */
[----:B------:R-:W1:Y:S01]  /*5400*/  LDCU.128 UR4, c[0x0][0xb80] ;  /* 0x00017000ff0477ac */ /* 0x000e620008000c00 */
[----:B------:R-:W2:Y:S01]  /*5410*/  LDCU.64 UR60, c[0x0][0x9b0] ;  /* 0x00013600ff3c77ac */ /* 0x000ea20008000a00 */
[----:B------:R-:W2:Y:S01]  /*5420*/  LDCU.128 UR56, c[0x0][0xc10] ;  /* 0x00018200ff3877ac */ /* 0x000ea20008000c00 */
[----:B------:R-:W2:Y:S01]  /*5430*/  LDCU UR53, c[0x0][0x374] ;  /* 0x00006e80ff3577ac */ /* 0x000ea20008000800 */
[----:B------:R-:W-:Y:S01]  /*5440*/  UMOV UR51, URZ ;  /* 0x000000ff00337c82 */ /* 0x000fe20008000000 */
[----:B------:R-:W-:Y:S01]  /*5450*/  UMOV UR52, URZ ;  /* 0x000000ff00347c82 */ /* 0x000fe20008000000 */
[----:B-1----:R-:W-:Y:S01]  /*5460*/  IMAD.U32 R97, RZ, RZ, UR4 ;  /* 0x00000004ff617e24 */ /* 0x002fe2000f8e00ff */
[----:B------:R-:W-:Y:S01]  /*5470*/  UIADD3 UR4, UPT, UPT, UR49, 0x200, URZ ;  /* 0x0000020031047890 */ /* 0x000fe2000fffe0ff */
[----:B------:R-:W-:Y:S01]  /*5480*/  IMAD.U32 R96, RZ, RZ, UR5 ;  /* 0x00000005ff607e24 */ /* 0x000fe2000f8e00ff */
[----:B------:R-:W-:Y:S01]  /*5490*/  MOV R95, UR6 ;  /* 0x00000006005f7c02 */ /* 0x000fe20008000f00 */
[----:B------:R-:W-:-:S03]  /*54a0*/  IMAD.U32 R94, RZ, RZ, UR7 ;  /* 0x00000007ff5e7e24 */ /* 0x000fc6000f8e00ff */
[----:B------:R-:W-:Y:S01]  /*54b0*/  IMAD.U32 R0, RZ, RZ, UR4 ;  /* 0x00000004ff007e24 */ /* 0x000fe2000f8e00ff */
[----:B------:R-:W-:Y:S01]  /*54c0*/  LEA R107, R107, UR4, 0x1 ;  /* 0x000000046b6b7c11 */ /* 0x000fe2000f8e08ff */
[C---:B----4-:R-:W-:Y:S01]  /*54d0*/  VIADD R3, R2.reuse, 0x40 ;  /* 0x0000004002037836 */ /* 0x050fe20000000000 */
[----:B------:R-:W-:-:S04]  /*54e0*/  LOP3.LUT R2, R2, 0xffff, RZ, 0xc0, !PT ;  /* 0x0000ffff02027812 */ /* 0x000fc800078ec0ff */
[----:B------:R-:W-:-:S05]  /*54f0*/  LOP3.LUT R3, R3, 0xffff, RZ, 0xc0, !PT ;  /* 0x0000ffff03037812 */ /* 0x000fca00078ec0ff */
[----:B--23--:R1:W-:Y:S02]  /*5500*/  STL.64 [R1], R2 ;  /* 0x0000000201007387 */ /* 0x00c3e40000100a00 */
.L_x_106:
[----:B-1----:R-:W-:Y:S04]  /*5510*/  SHF.L.U32 R3, R86, 0x1f, RZ ;  /* 0x0000001f56037819 */ /* 0x002fe800000006ff */
[----:B------:R-:W1:Y:S02]  /*5520*/  SYNCS.PHASECHK.TRANS64.TRYWAIT P0, [UR49+0xc0], R3 ;  /* 0x0000c003ff0075a7 */ /* 0x000e640008001131 */
[----:B-1----:R-:W-:Y:S05]  /*5530*/  @!P0 BRA `(.L_x_76) ;  /* 0x0000003400608947 */ /* 0x002fea0003800000 */
.L_x_153:
[----:B------:R-:W2:Y:S01]  /*5540*/  LDS.128 R4, [UR49+0x100] ;  /* 0x00010031ff047984 */ /* 0x000ea20008000c00 */
[----:B------:R-:W-:Y:S01]  /*5550*/  UIADD3 UR4, UPT, UPT, UR49, 0xc8, URZ ;  /* 0x000000c831047890 */ /* 0x000fe2000fffe0ff */
[----:B------:R-:W-:Y:S01]  /*5560*/  IMAD R2, R36, 0x4, R1 ;  /* 0x0000000424027824 */ /* 0x000fe200078e0201 */
[----:B------:R-:W-:Y:S01]  /*5570*/  UISETP.GE.AND UP0, UPT, UR39, 0x1, UPT ;  /* 0x000000012700788c */ /* 0x000fe2000bf06270 */
[----:B------:R-:W-:Y:S01]  /*5580*/  @!PT LDS RZ, [RZ] ;  /* 0x00000000fffff984 */ /* 0x000fe20000000800 */
[----:B------:R-:W-:Y:S01]  /*5590*/  @!PT LDS RZ, [RZ] ;  /* 0x00000000fffff984 */ /* 0x000fe20000000800 */
[----:B------:R-:W-:Y:S01]  /*55a0*/  @!PT LDS RZ, [RZ] ;  /* 0x00000000fffff984 */ /* 0x000fe20000000800 */
[----:B------:R-:W-:Y:S01]  /*55b0*/  @!PT LDS RZ, [RZ] ;  /* 0x00000000fffff984 */ /* 0x000fe20000000800 */
[----:B------:R3:W-:Y:S06]  /*55c0*/  MEMBAR.ALL.CTA ;  /* 0x0000000000007992 */ /* 0x0007ec0000008000 */
[----:B---3--:R-:W3:Y:S01]  /*55d0*/  FENCE.VIEW.ASYNC.S ;  /* 0x00000000000073c6 */ /* 0x008ee20000000000 */
[----:B------:R-:W-:Y:S09]  /*55e0*/  UPRMT UR4, URZ, 0x654, UR4 ;  /* 0x00000654ff047896 */ /* 0x000ff20008000004 */
[----:B---3--:R-:W-:Y:S01]  /*55f0*/  SYNCS.ARRIVE.TRANS64.RED.A1T0 RZ, [UR4], RZ ;  /* 0x000000ffffff79a7 */ /* 0x008fe20008100404 */
[----:B------:R-:W5:Y:S01]  /*5600*/  LDL R2, [R2] ;  /* 0x0000000002027983 */ /* 0x000f620000100800 */
[----:B--2---:R-:W-:Y:S11]  /*5610*/  LOP3.LUT P0, RZ, R6, 0x1, RZ, 0xc0, !PT ;  /* 0x0000000106ff7812 */ /* 0x004ff6000780c0ff */
[----:B------:R-:W-:Y:S02]  /*5620*/  @!UPT UIADD3 URZ, UPT, UPT, URZ, URZ, URZ ;  /* 0x000000fffffff290 */ /* 0x000fe4000fffe0ff */
[----:B------:R-:W-:Y:S01]  /*5630*/  VOTEU.ANY UP1, P0 ;  /* 0x0000000000ff7886 */ /* 0x000fe20000020100 */
[----:B------:R-:W-:Y:S01]  /*5640*/  PLOP3.LUT P0, PT, PT, PT, UP1, 0x80, 0x8 ;  /* 0x000000000008781c */ /* 0x000fe20003f0f018 */
[----:B------:R-:W-:Y:S11]  /*5650*/  UP2UR UR55, UPR, URZ, 0x2 ;  /* 0x00000002ff377883 */ /* 0x000ff60008000000 */
[----:B------:R-:W-:Y:S01]  /*5660*/  @!UPT UIADD3 URZ, UPT, UPT, URZ, URZ, URZ ;  /* 0x000000fffffff290 */ /* 0x000fe2000fffe0ff */
[----:B-1----:R-:W-:Y:S02]  /*5670*/  @P0 MOV R3, R4 ;  /* 0x0000000400030202 */ /* 0x002fe40000000f00 */
[----:B------:R-:W-:Y:S02]  /*5680*/  @P0 LOP3.LUT R0, R5, 0xffff, RZ, 0xc0, !PT ;  /* 0x0000ffff05000812 */ /* 0x000fe400078ec0ff */
[----:B------:R-:W-:Y:S02]  /*5690*/  @P0 R2UR UR5, R3 ;  /* 0x00000000030502ca */ /* 0x000fe400000e0000 */
[----:B------:R-:W-:Y:S11]  /*56a0*/  @P0 R2UR UR4, R0 ;  /* 0x00000000000402ca */ /* 0x000ff600000e0000 */
[----:B------:R-:W-:Y:S02]  /*56b0*/  @UP1 UMOV UR37, UR5 ;  /* 0x0000000500251c82 */ /* 0x000fe40008000000 */
[----:B------:R-:W-:Y:S01]  /*56c0*/  @UP1 UMOV UR36, UR4 ;  /* 0x0000000400241c82 */ /* 0x000fe20008000000 */
[----:B------:R-:W-:Y:S05]  /*56d0*/  BRA.U !UP0, `(.L_x_77) ;  /* 0x0000000108cc7547 */ /* 0x000fea000b800000 */
[----:B------:R-:W1:Y:S01]  /*56e0*/  LDCU UR9, c[0x0][0xc20] ;  /* 0x00018400ff0977ac */ /* 0x000e620008000800 */
[----:B------:R-:W-:Y:S02]  /*56f0*/  UIMAD.WIDE.U32 UR4, UR53, UR59, URZ ;  /* 0x0000003b350472a5 */ /* 0x000fe4000f8e00ff */
[----:B------:R-:W-:Y:S02]  /*5700*/  UIMAD.WIDE.U32 UR6, UR54, UR56, URZ ;  /* 0x00000038360672a5 */ /* 0x000fe4000f8e00ff */
[----:B------:R-:W-:Y:S02]  /*5710*/  UIMAD.WIDE.U32 UR10, UR36, UR59, URZ ;  /* 0x0000003b240a72a5 */ /* 0x000fe4000f8e00ff */
[----:B------:R-:W-:Y:S02]  /*5720*/  UISETP.NE.AND UP0, UPT, UR58, 0x1, UPT ;  /* 0x000000013a00788c */ /* 0x000fe4000bf05270 */
[----:B------:R-:W-:Y:S02]  /*5730*/  UISETP.NE.AND UP1, UPT, UR48, 0x1, UPT ;  /* 0x000000013000788c */ /* 0x000fe4000bf25270 */
[----:B------:R-:W-:Y:S02]  /*5740*/  UISETP.NE.AND UP2, UPT, UR39, 0x1, UPT ;  /* 0x000000012700788c */ /* 0x000fe4000bf45270 */
[----:B------:R-:W-:Y:S01]  /*5750*/  UIMAD.WIDE.U32 UR12, UR37, UR56, URZ ;  /* 0x00000038250c72a5 */ /* 0x000fe2000f8e00ff */
[----:B------:R-:W-:Y:S01]  /*5760*/  UMOV UR4, UR5 ;  /* 0x0000000500047c82 */ /* 0x000fe20008000000 */
[----:B------:R-:W-:Y:S01]  /*5770*/  UMOV UR6, UR11 ;  /* 0x0000000b00067c82 */ /* 0x000fe20008000000 */
[----:B-1----:R-:W-:Y:S03]  /*5780*/  USHF.R.U32.HI UR8, URZ, UR9, UR4 ;  /* 0x00000009ff087299 */ /* 0x002fe60008011604 */
[----:B------:R-:W-:Y:S02]  /*5790*/  UMOV UR4, UR7 ;  /* 0x0000000700047c82 */ /* 0x000fe40008000000 */
[----:B------:R-:W-:Y:S02]  /*57a0*/  USHF.R.U32.HI UR5, URZ, UR57, UR4 ;  /* 0x00000039ff057299 */ /* 0x000fe40008011604 */
[----:B------:R-:W-:Y:S02]  /*57b0*/  USEL UR4, UR53, UR8, !UP0 ;  /* 0x0000000835047287 */ /* 0x000fe4000c000000 */
[----:B------:R-:W-:Y:S02]  /*57c0*/  USHF.R.U32.HI UR8, URZ, UR9, UR6 ;  /* 0x00000009ff087299 */ /* 0x000fe40008011606 */
[----:B------:R-:W-:Y:S02]  /*57d0*/  UIMAD.WIDE.U32 UR6, UR4, UR46, URZ ;  /* 0x0000002e040672a5 */ /* 0x000fe4000f8e00ff */
[----:B------:R-:W-:Y:S02]  /*57e0*/  USEL UR9, UR54, UR5, !UP1 ;  /* 0x0000000536097287 */ /* 0x000fe4000c800000 */
[----:B------:R-:W-:Y:S02]  /*57f0*/  USEL UR8, UR36, UR8, !UP0 ;  /* 0x0000000824087287 */ /* 0x000fe4000c000000 */
[----:B------:R-:W-:Y:S01]  /*5800*/  UIMAD.WIDE.U32 UR10, UR9, UR46, URZ ;  /* 0x0000002e090a72a5 */ /* 0x000fe2000f8e00ff */
[----:B------:R-:W-:Y:S01]  /*5810*/  UMOV UR6, UR7 ;  /* 0x0000000700067c82 */ /* 0x000fe20008000000 */
[----:B------:R-:W-:Y:S01]  /*5820*/  UMOV UR5, UR13 ;  /* 0x0000000d00057c82 */ /* 0x000fe20008000000 */
[----:B------:R-:W-:Y:S02]  /*5830*/  @UP2 USHF.R.U32.HI UR4, URZ, UR47, UR6 ;  /* 0x0000002fff042299 */ /* 0x000fe40008011606 */
[----:B------:R-:W-:Y:S02]  /*5840*/  USHF.R.U32.HI UR5, URZ, UR57, UR5 ;  /* 0x00000039ff057299 */ /* 0x000fe40008011605 */
[----:B------:R-:W-:Y:S02]  /*5850*/  UIMAD UR4, UR39, UR4, URZ ;  /* 0x00000004270472a4 */ /* 0x000fe4000f8e02ff */
[----:B------:R-:W-:Y:S02]  /*5860*/  USEL UR5, UR37, UR5, !UP1 ;  /* 0x0000000525057287 */ /* 0x000fe4000c800000 */
[----:B------:R-:W-:Y:S01]  /*5870*/  UISETP.GE.AND UP0, UPT, UR8, UR4, UPT ;  /* 0x000000040800728c */ /* 0x000fe2000bf06270 */
[----:B------:R-:W-:Y:S01]  /*5880*/  UMOV UR6, UR11 ;  /* 0x0000000b00067c82 */ /* 0x000fe20008000000 */
[----:B------:R-:W-:Y:S02]  /*5890*/  UIMAD.WIDE.U32 UR10, UR8, UR46, URZ ;  /* 0x0000002e080a72a5 */ /* 0x000fe4000f8e00ff */
[----:B------:R-:W-:Y:S04]  /*58a0*/  @UP2 USHF.R.U32.HI UR9, URZ, UR47, UR6 ;  /* 0x0000002fff092299 */ /* 0x000fe80008011606 */
[----:B------:R-:W-:Y:S01]  /*58b0*/  UIMAD UR6, UR39, UR9, URZ ;  /* 0x00000009270672a4 */ /* 0x000fe2000f8e02ff */
[----:B------:R-:W-:Y:S03]  /*58c0*/  UMOV UR4, UR11 ;  /* 0x0000000b00047c82 */ /* 0x000fe60008000000 */
[----:B------:R-:W-:Y:S02]  /*58d0*/  UISETP.GE.OR UP0, UPT, UR5, UR6, UP0 ;  /* 0x000000060500728c */ /* 0x000fe40008706670 */
[----:B------:R-:W-:Y:S02]  /*58e0*/  USHF.R.U32.HI UR4, URZ, UR47, UR4 ;  /* 0x0000002fff047299 */ /* 0x000fe40008011604 */
[----:B------:R-:W-:Y:S02]  /*58f0*/  UIMAD.WIDE.U32 UR6, UR5, UR46, URZ ;  /* 0x0000002e050672a5 */ /* 0x000fe4000f8e00ff */
[----:B------:R-:W-:Y:S02]  /*5900*/  USEL UR11, UR8, UR4, !UP2 ;  /* 0x00000004080b7287 */ /* 0x000fe4000d000000 */
[----:B------:R-:W-:Y:S02]  /*5910*/  UIADD3 UR6, UPT, UPT, -UR5, URZ, URZ ;  /* 0x000000ff05067290 */ /* 0x000fe4000fffe1ff */
[----:B------:R-:W-:Y:S02]  /*5920*/  UIADD3 UR10, UPT, UPT, -UR11, URZ, URZ ;  /* 0x000000ff0b0a7290 */ /* 0x000fe4000fffe1ff */
[----:B------:R-:W-:Y:S02]  /*5930*/  UIMAD UR6, UR48, UR6, UR37 ;  /* 0x00000006300672a4 */ /* 0x000fe4000f8e0225 */
[----:B------:R-:W-:Y:S01]  /*5940*/  UIMAD UR10, UR39, UR10, UR8 ;  /* 0x0000000a270a72a4 */ /* 0x000fe2000f8e0208 */
[----:B------:R-:W-:Y:S01]  /*5950*/  @!UP0 UMOV UR4, UR7 ;  /* 0x0000000700048c82 */ /* 0x000fe20008000000 */
[----:B------:R-:W-:Y:S02]  /*5960*/  UIADD3 UR7, UPT, UPT, -UR8, URZ, URZ ;  /* 0x000000ff08077290 */ /* 0x000fe4000fffe1ff */
[----:B------:R-:W-:Y:S04]  /*5970*/  @!UP0 USHF.R.U32.HI UR4, URZ, UR47, UR4 ;  /* 0x0000002fff048299 */ /* 0x000fe80008011604 */
[----:B------:R-:W-:Y:S04]  /*5980*/  @!UP0 USEL UR4, UR5, UR4, !UP2 ;  /* 0x0000000405048287 */ /* 0x000fe8000d000000 */
[----:B------:R-:W-:Y:S02]  /*5990*/  @!UP0 UIMAD UR9, UR9, UR10, UR4 ;  /* 0x0000000a090982a4 */ /* 0x000fe4000f8e0204 */
[----:B------:R-:W-:Y:S02]  /*59a0*/  @!UP0 UIADD3 UR10, UPT, UPT, UR11, -UR4, URZ ;  /* 0x800000040b0a8290 */ /* 0x000fe4000fffe0ff */
[----:B------:R-:W-:Y:S02]  /*59b0*/  UIMAD UR4, UR58, UR7, UR36 ;  /* 0x000000073a0472a4 */ /* 0x000fe4000f8e0224 */
[----:B------:R-:W-:Y:S03]  /*59c0*/  @!UP0 UIMAD UR8, UR10, UR39, UR5 ;  /* 0x000000270a0882a4 */ /* 0x000fe6000f8e0205 */
[----:B------:R-:W-:Y:S02]  /*59d0*/  @!UP0 UMOV UR5, UR9 ;  /* 0x0000000900058c82 */ /* 0x000fe40008000000 */
[----:B------:R-:W-:Y:S02]  /*59e0*/  UIMAD UR37, UR5, UR48, UR6 ;  /* 0x00000030052572a4 */ /* 0x000fe4000f8e0206 */
[----:B------:R-:W-:Y:S11]  /*59f0*/  UIMAD UR36, UR8, UR58, UR4 ;  /* 0x0000003a082472a4 */ /* 0x000ff6000f8e0204 */
[----:B------:R-:W-:Y:S01]  /*5a00*/  @!UPT UIADD3 URZ, UPT, UPT, URZ, URZ, URZ ;  /* 0x000000fffffff290 */ /* 0x000fe2000fffe0ff */
.L_x_77:
[----:B------:R-:W-:Y:S01]  /*5a10*/  UISETP.NE.AND UP0, UPT, UR38, 0x1, UPT ;  /* 0x000000012600788c */ /* 0x000fe2000bf05270 */
[----:B------:R-:W-:Y:S01]  /*5a20*/  @P0 SHF.R.U32.HI R105, RZ, 0x10, R5 ;  /* 0x00000010ff690819 */ /* 0x000fe20000011605 */
[----:B------:R-:W-:Y:S02]  /*5a30*/  UIADD3 UR11, UPT, UPT, UR49, 0x200, URZ ;  /* 0x00000200310b7890 */ /* 0x000fe4000fffe0ff */
[----:B------:R-:W-:Y:S07]  /*5a40*/  USHF.L.U32 UR41, UR22, 0x6, URZ ;  /* 0x0000000616297899 */ /* 0x000fee00080006ff */
[----:B------:R-:W1:Y:S01]  /*5a50*/  @!UP0 LDCU.128 UR12, c[0x0][0xc10] ;  /* 0x00018200ff0c87ac */ /* 0x000e620008000c00 */
[----:B------:R-:W2:Y:S01]  /*5a60*/  @!UP0 LDCU UR5, c[0x0][0xc0c] ;  /* 0x00018180ff0587ac */ /* 0x000ea20008000800 */
[----:B------:R-:W3:Y:S01]  /*5a70*/  @!UP0 LDCU UR10, c[0x0][0xc20] ;  /* 0x00018400ff0a87ac */ /* 0x000ee20008000800 */
[----:B-1----:R-:W-:Y:S02]  /*5a80*/  UIMAD.WIDE.U32 UR8, UR37, UR12, URZ ;  /* 0x0000000c250872a5 */ /* 0x002fe4000f8e00ff */
[----:B------:R-:W-:Y:S02]  /*5a90*/  UIMAD.WIDE.U32 UR6, UR36, UR15, URZ ;  /* 0x0000000f240672a5 */ /* 0x000fe4000f8e00ff */
[----:B------:R-:W-:Y:S03]  /*5aa0*/  @!UP0 UISETP.NE.AND UP1, UPT, UR14, 0x1, UPT ;  /* 0x000000010e00888c */ /* 0x000fe6000bf25270 */
[----:B------:R-:W-:Y:S01]  /*5ab0*/  @!UP0 UMOV UR4, UR9 ;  /* 0x0000000900048c82 */ /* 0x000fe20008000000 */
[----:B--2---:R-:W-:Y:S02]  /*5ac0*/  @!UP0 UISETP.NE.AND UP2, UPT, UR5, 0x1, UPT ;  /* 0x000000010500888c */ /* 0x004fe4000bf45270 */
[----:B------:R-:W-:Y:S01]  /*5ad0*/  @!UP0 USHF.R.U32.HI UR4, URZ, UR13, UR4 ;  /* 0x0000000dff048299 */ /* 0x000fe20008011604 */
[----:B------:R-:W-:Y:S02]  /*5ae0*/  @!UP0 UMOV UR6, UR7 ;  /* 0x0000000700068c82 */ /* 0x000fe40008000000 */
[----:B---3--:R-:W-:Y:S02]  /*5af0*/  @!UP0 USHF.R.U32.HI UR6, URZ, UR10, UR6 ;  /* 0x0000000aff068299 */ /* 0x008fe40008011606 */
[----:B------:R-:W-:Y:S02]  /*5b00*/  @!UP0 USEL UR7, UR37, UR4, !UP2 ;  /* 0x0000000425078287 */ /* 0x000fe4000d000000 */
[----:B------:R-:W-:Y:S04]  /*5b10*/  @!UP0 USEL UR6, UR36, UR6, !UP1 ;  /* 0x0000000624068287 */ /* 0x000fe8000c800000 */
[----:B------:R-:W-:Y:S02]  /*5b20*/  @!UP0 UIADD3 UR4, UPT, UPT, -UR7, UR6, URZ ;  /* 0x0000000607048290 */ /* 0x000fe4000fffe1ff */
[----:B------:R-:W-:Y:S02]  /*5b30*/  @!UP0 UIADD3 UR6, UPT, UPT, UR7, -UR6, URZ ;  /* 0x8000000607068290 */ /* 0x000fe4000fffe0ff */
[----:B------:R-:W-:Y:S02]  /*5b40*/  @!UP0 UIMAD UR37, UR4, UR5, UR37 ;  /* 0x00000005042582a4 */ /* 0x000fe4000f8e0225 */
[----:B------:R-:W-:Y:S02]  /*5b50*/  @!UP0 UIMAD UR36, UR6, UR14, UR36 ;  /* 0x0000000e062482a4 */ /* 0x000fe4000f8e0224 */
[----:B------:R-:W-:Y:S09]  /*5b60*/  ULOP3.LUT UP0, URZ, UR11, 0x1b0, URZ, 0xc0, !UPT ;  /* 0x000001b00bff7892 */ /* 0x000ff2000f80c0ff */
[----:B------:R-:W-:Y:S05]  /*5b70*/  BRA.U !UP0, `(.L_x_78) ;  /* 0x00000001087c7547 */ /* 0x000fea000b800000 */
[----:B------:R-:W1:Y:S01]  /*5b80*/  LDCU.64 UR8, c[0x4][0x80] ;  /* 0x01001000ff0877ac */ /* 0x000e620008000a00 */
[----:B------:R-:W-:Y:S01]  /*5b90*/  MOV R16, 0x0 ;  /* 0x0000000000107802 */ /* 0x000fe20000000f00 */
[----:B------:R-:W-:Y:S02]  /*5ba0*/  HFMA2 R12, -RZ, RZ, 0, 5.9604644775390625e-08 ;  /* 0x00000001ff0c7431 */ /* 0x000fe400000001ff */
[----:B------:R-:W-:Y:S01]  /*5bb0*/  IMAD.MOV.U32 R8, RZ, RZ, 0x70 ;  /* 0x00000070ff087424 */ /* 0x000fe200078e00ff */
[----:B------:R2:W3:Y:S01]  /*5bc0*/  LDC.64 R14, c[0x4][R16] ;  /* 0x01000000100e7b82 */ /* 0x0004e20000000a00 */
[----:B------:R-:W4:Y:S01]  /*5bd0*/  LDCU.64 UR6, c[0x4][0x88] ;  /* 0x01001100ff0677ac */ /* 0x000f220008000a00 */
[----:B------:R-:W-:Y:S01]  /*5be0*/  IMAD.MOV.U32 R13, RZ, RZ, RZ ;  /* 0x000000ffff0d7224 */ /* 0x000fe200078e00ff */
[----:B------:R-:W2:Y:S01]  /*5bf0*/  LDCU.64 UR4, c[0x4][0x8] ;  /* 0x01000100ff0477ac */ /* 0x000ea20008000a00 */
[----:B-1----:R-:W-:Y:S01]  /*5c00*/  MOV R5, UR9 ;  /* 0x0000000900057c02 */ /* 0x002fe20008000f00 */
[----:B------:R-:W-:Y:S01]  /*5c10*/  IMAD.U32 R4, RZ, RZ, UR8 ;  /* 0x00000008ff047e24 */ /* 0x000fe2000f8e00ff */
[----:B----4-:R-:W-:Y:S01]  /*5c20*/  MOV R7, UR7 ;  /* 0x0000000700077c02 */ /* 0x010fe20008000f00 */
[----:B------:R-:W-:Y:S01]  /*5c30*/  IMAD.U32 R6, RZ, RZ, UR6 ;  /* 0x00000006ff067e24 */ /* 0x000fe2000f8e00ff */
[----:B--2---:R-:W-:Y:S01]  /*5c40*/  MOV R11, UR5 ;  /* 0x00000005000b7c02 */ /* 0x004fe20008000f00 */
[----:B------:R-:W-:Y:S02]  /*5c50*/  IMAD.U32 R10, RZ, RZ, UR4 ;  /* 0x00000004ff0a7e24 */ /* 0x000fe4000f8e00ff */
[----:B------:R-:W-:Y:S07]  /*5c60*/  LEPC R20, `(.L_x_79) ;  /* 0x000000001014794e */ /* 0x000fee0000000000 */
[----:B---3-5:R-:W-:Y:S05]  /*5c70*/  CALL.ABS.NOINC R14 ;  /* 0x000000000e007343 */ /* 0x028fea0003c00000 */
.L_x_79:
[----:B------:R-:W1:Y:S01]  /*5c80*/  LDCU.64 UR8, c[0x4][0x80] ;  /* 0x01001000ff0877ac */ /* 0x000e620008000a00 */
[----:B------:R2:W3:Y:S01]  /*5c90*/  LDC.64 R14, c[0x4][R16] ;  /* 0x01000000100e7b82 */ /* 0x0004e20000000a00 */
[----:B------:R-:W-:Y:S02]  /*5ca0*/  HFMA2 R12, -RZ, RZ, 0, 5.9604644775390625e-08 ;  /* 0x00000001ff0c7431 */ /* 0x000fe400000001ff */
[----:B------:R-:W-:Y:S02]  /*5cb0*/  IMAD.MOV.U32 R8, RZ, RZ, 0x70 ;  /* 0x00000070ff087424 */ /* 0x000fe400078e00ff */
[----:B------:R-:W-:Y:S01]  /*5cc0*/  IMAD.MOV.U32 R13, RZ, RZ, RZ ;  /* 0x000000ffff0d7224 */ /* 0x000fe200078e00ff */
[----:B------:R-:W4:Y:S01]  /*5cd0*/  LDCU.64 UR6, c[0x4][0x88] ;  /* 0x01001100ff0677ac */ /* 0x000f220008000a00 */
[----:B------:R-:W5:Y:S01]  /*5ce0*/  LDCU.64 UR4, c[0x4][0x8] ;  /* 0x01000100ff0477ac */ /* 0x000f620008000a00 */
[----:B-1----:R-:W-:Y:S02]  /*5cf0*/  MOV R4, UR8 ;  /* 0x0000000800047c02 */ /* 0x002fe40008000f00 */
[----:B------:R-:W-:Y:S02]  /*5d00*/  MOV R5, UR9 ;  /* 0x0000000900057c02 */ /* 0x000fe40008000f00 */
[----:B----4-:R-:W-:Y:S01]  /*5d10*/  MOV R7, UR7 ;  /* 0x0000000700077c02 */ /* 0x010fe20008000f00 */
[----:B------:R-:W-:Y:S01]  /*5d20*/  IMAD.U32 R6, RZ, RZ, UR6 ;  /* 0x00000006ff067e24 */ /* 0x000fe2000f8e00ff */
[----:B-----5:R-:W-:Y:S01]  /*5d30*/  MOV R11, UR5 ;  /* 0x00000005000b7c02 */ /* 0x020fe20008000f00 */
[----:B--2---:R-:W-:Y:S02]  /*5d40*/  IMAD.U32 R10, RZ, RZ, UR4 ;  /* 0x00000004ff0a7e24 */ /* 0x004fe4000f8e00ff */
[----:B------:R-:W-:Y:S07]  /*5d50*/  LEPC R20, `(.L_x_78) ;  /* 0x000000001014794e */ /* 0x000fee0000000000 */
[----:B---3--:R-:W-:Y:S05]  /*5d60*/  CALL.ABS.NOINC R14 ;  /* 0x000000000e007343 */ /* 0x008fea0003c00000 */
.L_x_78:
[----:B------:R-:W-:Y:S01]  /*5d70*/  ISETP.NE.U32.AND P3, PT, R78, RZ, PT ;  /* 0x000000ff4e00720c */ /* 0x000fe20003f65070 */
[----:B------:R-:W-:Y:S01]  /*5d80*/  UISETP.NE.U32.AND UP0, UPT, UR60, URZ, UPT ;  /* 0x000000ff3c00728c */ /* 0x000fe2000bf05070 */
[----:B------:R-:W-:Y:S02]  /*5d90*/  ISETP.NE.AND P6, PT, R98, RZ, PT ;  /* 0x000000ff6200720c */ /* 0x000fe40003fc5270 */
[----:B------:R-:W-:Y:S01]  /*5da0*/  ISETP.NE.AND.EX P3, PT, R79, RZ, PT, P3 ;  /* 0x000000ff4f00720c */ /* 0x000fe20003f65330 */
[----:B------:R-:W-:Y:S01]  /*5db0*/  UISETP.NE.AND.EX UP0, UPT, UR61, URZ, UPT, UP0 ;  /* 0x000000ff3d00728c */ /* 0x000fe2000bf05300 */
[----:B------:R-:W-:Y:S02]  /*5dc0*/  ISETP.NE.U32.AND P1, PT, RZ, UR62, PT ;  /* 0x0000003eff007c0c */ /* 0x000fe4000bf25070 */
[----:B------:R-:W-:Y:S02]  /*5dd0*/  PLOP3.LUT P0, PT, PT, PT, PT, 0x8, 0x80 ;  /* 0x000000000080781c */ /* 0x000fe40003f0e170 */
[----:B------:R-:W-:Y:S05]  /*5de0*/  ISETP.NE.AND.EX P1, PT, RZ, UR63, PT, P1 ;  /* 0x0000003fff007c0c */ /* 0x000fea000bf25310 */
[----:B------:R-:W-:Y:S02]  /*5df0*/  @P6 PLOP3.LUT P0, PT, P3, PT, PT, 0x80, 0x8 ;  /* 0x000000000008681c */ /* 0x000fe40001f0f070 */
[----:B------:R-:W-:Y:S11]  /*5e00*/  @!P3 BRA `(.L_x_80) ;  /* 0x000000000030b947 */ /* 0x000ff60003800000 */
[----:B------:R-:W-:Y:S01]  /*5e10*/  ISETP.NE.U32.AND P2, PT, R76, RZ, PT ;  /* 0x000000ff4c00720c */ /* 0x000fe20003f45070 */
[----:B------:R-:W1:Y:S01]  /*5e20*/  LDCU.64 UR4, c[0x0][0x358] ;  /* 0x00006b00ff0477ac */ /* 0x000e620008000a00 */
[----:B------:R-:W-:Y:S02]  /*5e30*/  IMAD.MOV.U32 R90, RZ, RZ, 0x1 ;  /* 0x00000001ff5a7424 */ /* 0x000fe400078e00ff */
[----:B------:R-:W-:Y:S11]  /*5e40*/  ISETP.NE.AND.EX P2, PT, R77, RZ, PT, P2 ;  /* 0x000000ff4d00720c */ /* 0x000ff60003f45320 */
[----:B------:R-:W-:Y:S02]  /*5e50*/  @!UPT UIADD3 URZ, UPT, UPT, URZ, URZ, URZ ;  /* 0x000000fffffff290 */ /* 0x000fe4000fffe0ff */
[----:B------:R-:W2:Y:S01]  /*5e60*/  @P2 LDC.64 R4, c[0x0][0x988] ;  /* 0x00026200ff042b82 */ /* 0x000ea20000000a00 */
[----:B------:R-:W-:Y:S04]  /*5e70*/  @P2 IMAD R0, R17, R78, RZ ;  /* 0x0000004e11002224 */ /* 0x000fe800078e02ff */
[----:B--2---:R-:W-:Y:S04]  /*5e80*/  @P2 IMAD.WIDE R4, R0, 0x4, R4 ;  /* 0x0000000400042825 */ /* 0x004fe800078e0204 */
[----:B------:R-:W-:Y:S01]  /*5e90*/  HFMA2 R0, -RZ, RZ, 0, 5.9604644775390625e-08 ;  /* 0x00000001ff007431 */ /* 0x000fe200000001ff */
[----:B-1---5:R1:W5:Y:S04]  /*5ea0*/  @P2 LDG.E R41, desc[UR4][R4.64] ;  /* 0x0000000404292981 */ /* 0x022368000c1e1900 */
[----:B------:R-:W-:Y:S01]  /*5eb0*/  @!P2 PRMT R90, R0, 0x7610, R90 ;  /* 0x00007610005aa816 */ /* 0x000fe2000000005a */
[----:B-1----:R-:W2:Y:S06]  /*5ec0*/  @!P2 LDC R41, c[0x0][0x980] ;  /* 0x00026000ff29ab82 */ /* 0x002eac0000000800 */
.L_x_80:
[----:B------:R-:W-:Y:S05]  /*5ed0*/  BRA.U !UP0, `(.L_x_81) ;  /* 0x00000001082c7547 */ /* 0x000fea000b800000 */
[----:B------:R-:W-:Y:S02]  /*5ee0*/  R2UR UR5, R93 ;  /* 0x000000005d0572ca */ /* 0x000fe400000e0000 */
[----:B------:R-:W-:Y:S11]  /*5ef0*/  R2UR UR4, R92 ;  /* 0x000000005c0472ca */ /* 0x000ff600000e0000 */
[----:B------:R-:W-:Y:S04]  /*5f00*/  ISETP.NE.U32.AND P2, PT, RZ, UR5, PT ;  /* 0x00000005ff007c0c */ /* 0x000fe8000bf45070 */
[----:B------:R-:W-:Y:S01]  /*5f10*/  ISETP.NE.AND.EX P2, PT, RZ, UR4, PT, P2 ;  /* 0x00000004ff007c0c */ /* 0x000fe2000bf45320 */
[----:B------:R-:W1:Y:S11]  /*5f20*/  LDCU.64 UR4, c[0x0][0x358] ;  /* 0x00006b00ff0477ac */ /* 0x000e760008000a00 */
[----:B------:R-:W-:Y:S01]  /*5f30*/  @!UPT UIADD3 URZ, UPT, UPT, URZ, URZ, URZ ;  /* 0x000000fffffff290 */ /* 0x000fe2000fffe0ff */
[----:B------:R-:W3:Y:S01]  /*5f40*/  @P2 LDC.64 R4, c[0x0][0x9a8] ;  /* 0x00026a00ff042b82 */ /* 0x000ee20000000a00 */
[----:B------:R-:W-:Y:S04]  /*5f50*/  @P2 IMAD R3, R17, UR60, RZ ;  /* 0x0000003c11032c24 */ /* 0x000fe8000f8e02ff */
[----:B---3--:R-:W-:Y:S05]  /*5f60*/  @P2 IMAD.WIDE R4, R3, 0x4, R4 ;  /* 0x0000000403042825 */ /* 0x008fea00078e0204 */
[----:B-1---5:R1:W5:Y:S02]  /*5f70*/  @P2 LDG.E R38, desc[UR4][R4.64] ;  /* 0x0000000404262981 */ /* 0x022364000c1e1900 */
[----:B-1----:R-:W3:Y:S02]  /*5f80*/  @!P2 LDC R38, c[0x0][0x9a0] ;  /* 0x00026800ff26ab82 */ /* 0x002ee40000000800 */
.L_x_81:
[----:B--2--5:R-:W-:Y:S01]  /*5f90*/  FSETP.NEU.AND P2, PT, R41, RZ, PT ;  /* 0x000000ff2900720b */ /* 0x024fe20003f4d000 */
[----:B------:R-:W1:Y:S01]  /*5fa0*/  LDCU.128 UR12, c[0x0][0xb90] ;  /* 0x00017200ff0c77ac */ /* 0x000e620008000c00 */
[----:B------:R-:W-:Y:S01]  /*5fb0*/  SEL R5, RZ, 0xffffffff, P1 ;  /* 0xffffffffff057807 */ /* 0x000fe20000800000 */
[----:B------:R-:W-:Y:S01]  /*5fc0*/  IMAD.SHL.U32 R118, R46, 0x2000, RZ ;  /* 0x000020002e767824 */ /* 0x000fe200078e00ff */
[----:B------:R-:W-:Y:S01]  /*5fd0*/  @P6 LOP3.LUT P1, RZ, R90, 0xff, RZ, 0xc0, !PT ;  /* 0x000000ff5aff6812 */ /* 0x000fe2000782c0ff */
[----:B------:R-:W-:Y:S01]  /*5fe0*/  IMAD.SHL.U32 R101, R104, 0x10, RZ ;  /* 0x0000001068657824 */ /* 0x000fe200078e00ff */
[----:B------:R-:W-:Y:S01]  /*5ff0*/  @P6 SEL R4, RZ, 0xffffffff, P2 ;  /* 0xffffffffff046807 */ /* 0x000fe20001000000 */
[----:B------:R-:W-:Y:S01]  /*6000*/  IMAD.IADD R116, R107, 0x1, R118 ;  /* 0x000000016b747824 */ /* 0x000fe200078e0276 */
[----:B------:R-:W-:Y:S01]  /*6010*/  LOP3.LUT R47, R88, 0x1, RZ, 0x3c, !PT ;  /* 0x00000001582f7812 */ /* 0x000fe200078e3cff */
[----:B------:R-:W2:Y:S01]  /*6020*/  LDCU UR11, c[0x0][0xba0] ;  /* 0x00017400ff0b77ac */ /* 0x000ea20008000800 */
[----:B------:R-:W-:Y:S01]  /*6030*/  @P0 SEL R4, R5, R4, !P1 ;  /* 0x0000000405040207 */ /* 0x000fe20004800000 */
[----:B------:R-:W-:Y:S01]  /*6040*/  IMAD.SHL.U32 R100, R99, 0x10, RZ ;  /* 0x0000001063647824 */ /* 0x000fe200078e00ff */
[----:B------:R-:W-:Y:S01]  /*6050*/  LEA R0, R46, UR49, 0x3 ;  /* 0x000000312e007c11 */ /* 0x000fe2000f8e18ff */
[----:B------:R-:W-:Y:S01]  /*6060*/  USHF.L.U32 UR8, UR50, 0x7, URZ ;  /* 0x0000000732087899 */ /* 0x000fe200080006ff */
[----:B------:R-:W-:Y:S01]  /*6070*/  @P6 LOP3.LUT R4, R4, 0x1, RZ, 0xc0, !PT ;  /* 0x0000000104046812 */ /* 0x000fe200078ec0ff */
[----:B------:R-:W-:Y:S01]  /*6080*/  IMAD.IADD R115, R116, 0x1, R101 ;  /* 0x0000000174737824 */ /* 0x000fe200078e0265 */
[----:B------:R-:W-:Y:S01]  /*6090*/  LEA R102, R36, UR49, 0x3 ;  /* 0x0000003124667c11 */ /* 0x000fe2000f8e18ff */
[----:B------:R-:W-:Y:S01]  /*60a0*/  BSSY B1, `(.L_x_82) ;  /* 0x0000053000017945 */ /* 0x000fe20003800000 */
[----:B------:R-:W-:Y:S01]  /*60b0*/  ISETP.NE.U32.OR P5, PT, R4, 0x1, !P6 ;  /* 0x000000010400780c */ /* 0x000fe200077a5470 */
[----:B------:R-:W-:Y:S01]  /*60c0*/  IMAD.U32 R111, RZ, RZ, UR8 ;  /* 0x00000008ff6f7e24 */ /* 0x000fe2000f8e00ff */
[----:B------:R-:W-:Y:S01]  /*60d0*/  SHF.L.U32 R3, R87, 0x1f, RZ ;  /* 0x0000001f57037819 */ /* 0x000fe200000006ff */
[----:B------:R-:W-:Y:S01]  /*60e0*/  IMAD.MOV.U32 R117, RZ, RZ, 0x1 ;  /* 0x00000001ff757424 */ /* 0x000fe200078e00ff */
[----:B------:R-:W-:Y:S01]  /*60f0*/  R2UR UR4, R96 ;  /* 0x00000000600472ca */ /* 0x000fe200000e0000 */
[----:B------:R-:W-:Y:S01]  /*6100*/  IMAD.IADD R39, R37, 0x1, R2 ;  /* 0x0000000125277824 */ /* 0x000fe200078e0202 */
[----:B------:R-:W-:Y:S01]  /*6110*/  R2UR UR6, R95 ;  /* 0x000000005f0672ca */ /* 0x000fe200000e0000 */
[----:B------:R-:W-:Y:S01]  /*6120*/  IMAD.MOV.U32 R120, RZ, RZ, R46 ;  /* 0x000000ffff787224 */ /* 0x000fe200078e002e */
[----:B------:R-:W-:Y:S02]  /*6130*/  R2UR UR10, R97 ;  /* 0x00000000610a72ca */ /* 0x000fe400000e0000 */
[----:B------:R-:W-:Y:S02]  /*6140*/  CS2R R74, SRZ ;  /* 0x00000000004a7805 */ /* 0x000fe4000001ff00 */
[----:B------:R-:W-:Y:S02]  /*6150*/  R2UR UR9, R94 ;  /* 0x000000005e0972ca */ /* 0x000fe400000e0000 */
[----:B------:R-:W-:Y:S02]  /*6160*/  CS2R R72, SRZ ;  /* 0x0000000000487805 */ /* 0x000fe4000001ff00 */
[----:B------:R-:W-:Y:S02]  /*6170*/  LOP3.LUT P4, R112, R90, 0xff, RZ, 0xc0, !PT ;  /* 0x000000ff5a707812 */ /* 0x000fe4000788c0ff */
[----:B------:R-:W-:Y:S02]  /*6180*/  CS2R R66, SRZ ;  /* 0x0000000000427805 */ /* 0x000fe4000001ff00 */
[----:B------:R-:W-:Y:S02]  /*6190*/  @P5 SHF.L.U32 R9, R47, 0x1f, RZ ;  /* 0x0000001f2f095819 */ /* 0x000fe400000006ff */
[----:B------:R-:W-:Y:S02]  /*61a0*/  CS2R R64, SRZ ;  /* 0x0000000000407805 */ /* 0x000fe4000001ff00 */
[----:B------:R-:W-:Y:S01]  /*61b0*/  SEL R4, RZ, 0xffffffff, P2 ;  /* 0xffffffffff047807 */ /* 0x000fe20001000000 */
[----:B------:R-:W-:Y:S01]  /*61c0*/  UIMAD.WIDE.U32 UR4, UR8, UR4, URZ ;  /* 0x00000004080472a5 */ /* 0x000fe2000f8e00ff */
[----:B------:R-:W4:Y:S01]  /*61d0*/  @P5 SYNCS.PHASECHK.TRANS64.TRYWAIT P1, [R0+URZ+0x80], R9 ;  /* 0x00008009000055a7 */ /* 0x000f2200080211ff */
[----:B------:R-:W-:Y:S02]  /*61e0*/  P2R R113, PR, RZ, 0x20 ;  /* 0x00000020ff717803 */ /* 0x000fe40000000000 */
[----:B------:R-:W-:Y:S01]  /*61f0*/  CS2R R58, SRZ ;  /* 0x00000000003a7805 */ /* 0x000fe2000001ff00 */
[----:B------:R-:W-:Y:S01]  /*6200*/  UISETP.NE.AND UP0, UPT, UR10, 0x1, UPT ;  /* 0x000000010a00788c */ /* 0x000fe2000bf05270 */
[----:B------:R-:W-:Y:S01]  /*6210*/  IMAD.IADD R114, R116, 0x1, R100 ;  /* 0x0000000174727824 */ /* 0x000fe200078e0264 */
[----:B------:R-:W-:Y:S01]  /*6220*/  USHF.R.U32.HI UR5, URZ, UR6, UR5 ;  /* 0x00000006ff057299 */ /* 0x000fe20008011605 */
[----:B------:R-:W-:Y:S01]  /*6230*/  IMAD.IADD R103, R106, 0x1, R115 ;  /* 0x000000016a677824 */ /* 0x000fe200078e0273 */
[----:B------:R-:W-:Y:S02]  /*6240*/  @P3 SEL R4, R5, R4, !P4 ;  /* 0x0000000405043207 */ /* 0x000fe40006000000 */
[----:B------:R-:W-:Y:S01]  /*6250*/  CS2R R56, SRZ ;  /* 0x0000000000387805 */ /* 0x000fe2000001ff00 */
[----:B------:R-:W-:Y:S01]  /*6260*/  USEL UR5, UR8, UR5, !UP0 ;  /* 0x0000000508057287 */ /* 0x000fe2000c000000 */
[----:B------:R-:W-:Y:S01]  /*6270*/  CS2R R50, SRZ ;  /* 0x0000000000327805 */ /* 0x000fe2000001ff00 */
[----:B------:R-:W-:Y:S01]  /*6280*/  UISETP.NE.AND UP0, UPT, UR9, 0x1, UPT ;  /* 0x000000010900788c */ /* 0x000fe2000bf05270 */
[----:B------:R-:W-:Y:S02]  /*6290*/  LOP3.LUT R4, R4, 0x1, RZ, 0xc0, !PT ;  /* 0x0000000104047812 */ /* 0x000fe400078ec0ff */
[----:B------:R-:W-:Y:S01]  /*62a0*/  CS2R R48, SRZ ;  /* 0x0000000000307805 */ /* 0x000fe2000001ff00 */
[----:B------:R-:W-:Y:S01]  /*62b0*/  IMAD R6, RZ, RZ, -UR5 ;  /* 0x80000005ff067e24 */ /* 0x000fe2000f8e02ff */
[----:B------:R2:W3:Y:S01]  /*62c0*/  SYNCS.PHASECHK.TRANS64.TRYWAIT P0, [R102+URZ+0xd0], R3 ;  /* 0x0000d003660075a7 */ /* 0x0004e200080011ff */
[----:B------:R-:W-:Y:S01]  /*62d0*/  IMAD.U32 R110, RZ, RZ, UR5 ;  /* 0x00000005ff6e7e24 */ /* 0x000fe2000f8e00ff */
[----:B-1----:R-:W-:Y:S01]  /*62e0*/  UIMAD.WIDE.U32 UR6, UR5, UR12, URZ ;  /* 0x0000000c050672a5 */ /* 0x002fe2000f8e00ff */
[----:B------:R-:W-:Y:S06]  /*62f0*/  IMAD R111, R6, UR10, R111 ;  /* 0x0000000a066f7c24 */ /* 0x000fec000f8e026f */
[----:B------:R-:W-:Y:S02]  /*6300*/  UMOV UR4, UR7 ;  /* 0x0000000700047c82 */ /* 0x000fe40008000000 */
[----:B------:R-:W-:Y:S04]  /*6310*/  USHF.R.U32.HI UR4, URZ, UR13, UR4 ;  /* 0x0000000dff047299 */ /* 0x000fe80008011604 */
[----:B------:R-:W-:Y:S02]  /*6320*/  USEL UR4, UR5, UR4, !UP0 ;  /* 0x0000000405047287 */ /* 0x000fe4000c000000 */
[----:B------:R-:W-:Y:S02]  /*6330*/  UISETP.NE.AND UP0, UPT, UR14, 0x1, UPT ;  /* 0x000000010e00788c */ /* 0x000fe4000bf05270 */
[----:B------:R-:W-:Y:S02]  /*6340*/  UIMAD.WIDE.U32 UR6, UR4, UR15, URZ ;  /* 0x0000000f040672a5 */ /* 0x000fe4000f8e00ff */
[----:B------:R-:W-:Y:S02]  /*6350*/  IMAD.U32 R109, RZ, RZ, UR4 ;  /* 0x00000004ff6d7e24 */ /* 0x000fe4000f8e00ff */
[----:B------:R-:W-:Y:S01]  /*6360*/  PLOP3.LUT P2, PT, PT, PT, UP0, 0x80, 0x8 ;  /* 0x000000000008781c */ /* 0x000fe20003f4f008 */
[----:B------:R-:W-:Y:S02]  /*6370*/  IMAD R7, RZ, RZ, -UR4 ;  /* 0x80000004ff077e24 */ /* 0x000fe4000f8e02ff */
[----:B------:R-:W-:Y:S01]  /*6380*/  UMOV UR6, UR7 ;  /* 0x0000000700067c82 */ /* 0x000fe20008000000 */
[----:B------:R-:W-:Y:S01]  /*6390*/  IMAD.U32 R108, RZ, RZ, UR4 ;  /* 0x00000004ff6c7e24 */ /* 0x000fe2000f8e00ff */
[----:B--2---:R-:W-:Y:S01]  /*63a0*/  USHF.R.U32.HI UR6, URZ, UR11, UR6 ;  /* 0x0000000bff067299 */ /* 0x004fe20008011606 */
[----:B------:R-:W-:Y:S05]  /*63b0*/  IMAD R110, R7, UR9, R110 ;  /* 0x00000009076e7c24 */ /* 0x000fea000f8e026e */
[----:B------:R-:W-:Y:S02]  /*63c0*/  SEL R109, R109, UR6, !P2 ;  /* 0x000000066d6d7c07 */ /* 0x000fe4000d000000 */
[----:B------:R-:W-:Y:S03]  /*63d0*/  ISETP.NE.U32.AND P2, PT, R4, 0x1, PT ;  /* 0x000000010400780c */ /* 0x000fe60003f45070 */
[----:B------:R-:W-:Y:S01]  /*63e0*/  IMAD.MOV R5, RZ, RZ, -R109 ;  /* 0x000000ffff057224 */ /* 0x000fe200078e0a6d */
[----:B------:R-:W-:Y:S03]  /*63f0*/  P2R R119, PR, RZ, 0x4 ;  /* 0x00000004ff777803 */ /* 0x000fe60000000000 */
[----:B------:R-:W-:Y:S01]  /*6400*/  IMAD R108, R5, UR14, R108 ;  /* 0x0000000e056c7c24 */ /* 0x000fe2000f8e026c */
[----:B----4-:R-:W-:Y:S01]  /*6410*/  @P5 SEL R117, RZ, 0x1, !P1 ;  /* 0x00000001ff755807 */ /* 0x010fe20004800000 */
[----:B------:R-:W-:Y:S06]  /*6420*/  @!P5 BRA `(.L_x_83) ;  /* 0x000000000068d947 */ /* 0x000fec0003800000 */
[----:B------:R-:W-:Y:S01]  /*6430*/  ISETP.NE.AND P1, PT, R117, RZ, PT ;  /* 0x000000ff7500720c */ /* 0x000fe20003f25270 */
[----:B------:R-:W-:Y:S01]  /*6440*/  BSSY B0, `(.L_x_84) ;  /* 0x000000d000007945 */ /* 0x000fe20003800000 */
[----:B------:R-:W-:Y:S02]  /*6450*/  CS2R R50, SRZ ;  /* 0x0000000000327805 */ /* 0x000fe4000001ff00 */
[----:B------:R-:W-:Y:S02]  /*6460*/  CS2R R48, SRZ ;  /* 0x0000000000307805 */ /* 0x000fe4000001ff00 */
[----:B------:R-:W-:Y:S02]  /*6470*/  CS2R R58, SRZ ;  /* 0x00000000003a7805 */ /* 0x000fe4000001ff00 */
[----:B------:R-:W-:Y:S02]  /*6480*/  CS2R R56, SRZ ;  /* 0x0000000000387805 */ /* 0x000fe4000001ff00 */
[----:B------:R-:W-:Y:S02]  /*6490*/  CS2R R66, SRZ ;  /* 0x0000000000427805 */ /* 0x000fe4000001ff00 */
[----:B------:R-:W-:Y:S02]  /*64a0*/  CS2R R64, SRZ ;  /* 0x0000000000407805 */ /* 0x000fe4000001ff00 */
[----:B------:R-:W-:Y:S02]  /*64b0*/  CS2R R74, SRZ ;  /* 0x00000000004a7805 */ /* 0x000fe4000001ff00 */
[----:B------:R-:W-:Y:S01]  /*64c0*/  CS2R R72, SRZ ;  /* 0x0000000000487805 */ /* 0x000fe2000001ff00 */
[----:B------:R-:W-:Y:S06]  /*64d0*/  @P1 BRA `(.L_x_85) ;  /* 0x00000000000c1947 */ /* 0x000fec0003800000 */
[----:B------:R-:W-:Y:S04]  /*64e0*/  SHF.L.U32 R5, R47, 0x1f, RZ ;  /* 0x0000001f2f057819 */ /* 0x000fe800000006ff */
[----:B------:R-:W1:Y:S02]  /*64f0*/  SYNCS.PHASECHK.TRANS64.TRYWAIT P1, [R0+URZ+0x80], R5 ;  /* 0x00008005000075a7 */ /* 0x000e6400080211ff */
[----:B-1----:R-:W-:Y:S05]  /*6500*/  @!P1 BRA `(.L_x_86) ;  /* 0x0000002400849947 */ /* 0x002fea0003800000 */
.L_x_85:
[----:B------:R-:W-:Y:S05]  /*6510*/  BSYNC B0 ;  /* 0x0000000000007941 */ /* 0x000fea0003800000 */
.L_x_84:
[----:B------:R-:W-:Y:S01]  /*6520*/  ISETP.NE.AND P1, PT, R119, RZ, PT ;  /* 0x000000ff7700720c */ /* 0x000fe20003f25270 */
[----:B------:R-:W-:Y:S11]  /*6530*/  VIADD R120, R46, 0x1 ;  /* 0x000000012e787836 */ /* 0x000ff60000000000 */
[----:B------:R-:W-:Y:S01]  /*6540*/  @!UPT UIADD3 URZ, UPT, UPT, URZ, URZ, URZ ;  /* 0x000000fffffff290 */ /* 0x000fe2000fffe0ff */
[----:B------:R2:W4:Y:S04]  /*6550*/  @P1 LDS.128 R48, [R116] ;  /* 0x0000000074301984 */ /* 0x0005280000000c00 */
[----:B------:R2:W2:Y:S04]  /*6560*/  @P1 LDS.128 R56, [R115+0x10] ;  /* 0x0000100073381984 */ /* 0x0004a80000000c00 */
[----:B------:R2:W2:Y:S04]  /*6570*/  @P1 LDS.128 R64, [R114+0x20] ;  /* 0x0000200072401984 */ /* 0x0004a80000000c00 */
[----:B------:R2:W2:Y:S01]  /*6580*/  @P1 LDS.128 R72, [R103+0x10] ;  /* 0x0000100067481984 */ /* 0x0004a20000000c00 */
[C---:B------:R-:W-:Y:S04]  /*6590*/  ISETP.NE.AND P1, PT, R120.reuse, 0x3, PT ;  /* 0x000000037800780c */ /* 0x040fe80003f25270 */
[----:B-1----:R-:W-:Y:S02]  /*65a0*/  SEL R0, RZ, 0x1, P1 ;  /* 0x00000001ff007807 */ /* 0x002fe40000800000 */
[----:B------:R-:W-:Y:S02]  /*65b0*/  SEL R120, R120, RZ, P1 ;  /* 0x000000ff78787207 */ /* 0x000fe40000800000 */
[----:B------:R-:W-:Y:S02]  /*65c0*/  LOP3.LUT R47, R47, R0, RZ, 0x3c, !PT ;  /* 0x000000002f2f7212 */ /* 0x000fe400078e3cff */
.L_x_83:
[----:B------:R-:W-:Y:S05]  /*65d0*/  BSYNC B1 ;  /* 0x0000000000017941 */ /* 0x000fea0003800000 */
.L_x_82:
[----:B------:R-:W-:Y:S04]  /*65e0*/  SHF.R.U32.HI R0, RZ, 0x15, R39 ;  /* 0x00000015ff007819 */ /* 0x000fe80000011627 */
[----:B------:R-:W-:Y:S01]  /*65f0*/  LOP3.LUT P1, RZ, R0, 0x3, R91, 0x48, !PT ;  /* 0x0000000300ff7812 */ /* 0x000fe2000782485b */
[----:B------:R-:W-:Y:S01]  /*6600*/  @!UPT UIADD3 URZ, UPT, UPT, URZ, URZ, URZ ;  /* 0x000000fffffff290 */ /* 0x000fe2000fffe0ff */
[----:B---3--:R-:W-:Y:S11]  /*6610*/  @P0 BRA `(.L_x_87) ;  /* 0x0000000000080947 */ /* 0x008ff60003800000 */
[----:B------:R-:W1:Y:S02]  /*6620*/  SYNCS.PHASECHK.TRANS64.TRYWAIT P0, [R102+URZ+0xd0], R3 ;  /* 0x0000d003660075a7 */ /* 0x000e6400080011ff */
[----:B-1----:R-:W-:Y:S05]  /*6630*/  @!P0 BRA `(.L_x_88) ;  /* 0x00000024004c8947 */ /* 0x002fea0003800000 */
.L_x_87:
[----:B------:R-:W-:Y:S05]  /*6640*/  @!P1 BRA `(.L_x_89) ;  /* 0x0000000000409947 */ /* 0x000fea0003800000 */
[----:B------:R-:W3:Y:S01]  /*6650*/  LDCU.64 UR8, c[0x4][0x70] ;  /* 0x01000e00ff0877ac */ /* 0x000ee20008000a00 */
[----:B-1----:R-:W-:Y:S01]  /*6660*/  MOV R3, 0x0 ;  /* 0x0000000000037802 */ /* 0x002fe20000000f00 */
[----:B------:R-:W-:Y:S02]  /*6670*/  HFMA2 R12, -RZ, RZ, 0, 5.9604644775390625e-08 ;  /* 0x00000001ff0c7431 */ /* 0x000fe400000001ff */
[----:B------:R-:W-:Y:S02]  /*6680*/  IMAD.MOV.U32 R8, RZ, RZ, 0x192 ;  /* 0x00000192ff087424 */ /* 0x000fe400078e00ff */
[----:B------:R-:W-:Y:S01]  /*6690*/  IMAD.MOV.U32 R13, RZ, RZ, RZ ;  /* 0x000000ffff0d7224 */ /* 0x000fe200078e00ff */
[----:B------:R-:W1:Y:S01]  /*66a0*/  LDCU.64 UR6, c[0x4][0x78] ;  /* 0x01000f00ff0677ac */ /* 0x000e620008000a00 */
[----:B------:R-:W2:Y:S01]  /*66b0*/  LDC.64 R2, c[0x4][R3] ;  /* 0x0100000003027b82 */ /* 0x000ea20000000a00 */
[----:B------:R-:W5:Y:S01]  /*66c0*/  LDCU.64 UR4, c[0x4][0x10] ;  /* 0x01000200ff0477ac */ /* 0x000f620008000a00 */
[----:B---3--:R-:W-:Y:S01]  /*66d0*/  MOV R5, UR9 ;  /* 0x0000000900057c02 */ /* 0x008fe20008000f00 */
[----:B------:R-:W-:Y:S01]  /*66e0*/  IMAD.U32 R4, RZ, RZ, UR8 ;  /* 0x00000008ff047e24 */ /* 0x000fe2000f8e00ff */
[----:B-1----:R-:W-:Y:S01]  /*66f0*/  MOV R7, UR7 ;  /* 0x0000000700077c02 */ /* 0x002fe20008000f00 */
[----:B------:R-:W-:Y:S01]  /*6700*/  IMAD.U32 R6, RZ, RZ, UR6 ;  /* 0x00000006ff067e24 */ /* 0x000fe2000f8e00ff */
[----:B-----5:R-:W-:Y:S01]  /*6710*/  MOV R11, UR5 ;  /* 0x00000005000b7c02 */ /* 0x020fe20008000f00 */
[----:B------:R-:W-:Y:S02]  /*6720*/  IMAD.U32 R10, RZ, RZ, UR4 ;  /* 0x00000004ff0a7e24 */ /* 0x000fe4000f8e00ff */
[----:B------:R-:W-:Y:S07]  /*6730*/  LEPC R20, `(.L_x_89) ;  /* 0x000000001014794e */ /* 0x000fee0000000000 */
[----:B--2-4-:R-:W-:Y:S05]  /*6740*/  CALL.ABS.NOINC R2 ;  /* 0x0000000002007343 */ /* 0x014fea0003c00000 */
.L_x_89:
[----:B------:R-:W-:Y:S05]  /*6750*/  WARPSYNC.ALL ;  /* 0x0000000000007948 */ /* 0x000fea0003800000 */
[----:B------:R-:W-:Y:S01]  /*6760*/  R2UR UR4, R39 ;  /* 0x00000000270472ca */ /* 0x000fe200000e0000 */
[--C-:B----4-:R-:W-:Y:S01]  /*6770*/  HADD2.F32 R40, -RZ, R48.reuse.H0_H0 ;  /* 0x20000030ff287230 */ /* 0x110fe20000004100 */
[----:B------:R-:W-:Y:S01]  /*6780*/  ISETP.NE.AND P0, PT, R89, RZ, PT ;  /* 0x000000ff5900720c */ /* 0x000fe20003f05270 */
[----:B------:R-:W-:Y:S01]  /*6790*/  HADD2.F32 R43, -RZ, R48.H1_H1 ;  /* 0x30000030ff2b7230 */ /* 0x000fe20000004100 */
[----:B------:R-:W-:Y:S01]  /*67a0*/  BSSY.RECONVERGENT B0, `(.L_x_90) ;  /* 0x0000088000007945 */ /* 0x000fe20003800200 */
[----:B------:R-:W-:Y:S01]  /*67b0*/  HADD2.F32 R42, -RZ, R49.H1_H1 ;  /* 0x30000031ff2a7230 */ /* 0x000fe20000004100 */
[----:B------:R-:W-:Y:S01]  /*67c0*/  IADD3 R46, PT, PT, R46, 0x1, RZ ;  /* 0x000000012e2e7810 */ /* 0x000fe20007ffe0ff */
[----:B------:R-:W-:Y:S02]  /*67d0*/  HADD2.F32 R45, -RZ, R51.H0_H0 ;  /* 0x20000033ff2d7230 */ /* 0x000fe40000004100 */
[----:B--2---:R-:W-:Y:S04]  /*67e0*/  HADD2.F32 R44, -RZ, R75.H1_H1 ;  /* 0x3000004bff2c7230 */ /* 0x004fe80000004100 */
[----:B------:R-:W2:Y:S02]  /*67f0*/  LDTM.x32 R4, tmem[UR4] ;  /* 0x00000004000479ee */ /* 0x000ea400082c0000 */
[C---:B--2---:R-:W-:Y:S01]  /*6800*/  FMUL R0, R38.reuse, R4 ;  /* 0x0000000426007220 */ /* 0x044fe20000400000 */
[C---:B------:R-:W-:Y:S01]  /*6810*/  FMUL R2, R38.reuse, R5 ;  /* 0x0000000526027220 */ /* 0x040fe20000400000 */
[C---:B-1----:R-:W-:Y:S01]  /*6820*/  FMUL R3, R38.reuse, R6 ;  /* 0x0000000626037220 */ /* 0x042fe20000400000 */
[C---:B------:R-:W-:Y:S01]  /*6830*/  FMUL R7, R38.reuse, R7 ;  /* 0x0000000726077220 */ /* 0x040fe20000400000 */
[C---:B------:R-:W-:Y:S01]  /*6840*/  FFMA R0, R41.reuse, R40, R0 ;  /* 0x0000002829007223 */ /* 0x040fe20000000000 */
[----:B------:R-:W-:Y:S02]  /*6850*/  HADD2.F32 R40, -RZ, R49.H0_H0 ;  /* 0x20000031ff287230 */ /* 0x000fe40000004100 */
[C---:B------:R-:W-:Y:S01]  /*6860*/  FFMA R2, R41.reuse, R43, R2 ;  /* 0x0000002b29027223 */ /* 0x040fe20000000002 */
[--C-:B------:R-:W-:Y:S02]  /*6870*/  HADD2.F32 R43, -RZ, R50.reuse.H0_H0 ;  /* 0x20000032ff2b7230 */ /* 0x100fe40000004100 */
[C---:B------:R-:W-:Y:S01]  /*6880*/  FMUL R4, R38.reuse, R8 ;  /* 0x0000000826047220 */ /* 0x040fe20000400000 */
[----:B------:R-:W-:Y:S01]  /*6890*/  FMUL R5, R38, R9 ;  /* 0x0000000926057220 */ /* 0x000fe20000400000 */
[C---:B------:R-:W-:Y:S01]  /*68a0*/  FFMA R3, R41.reuse, R40, R3 ;  /* 0x0000002829037223 */ /* 0x040fe20000000003 */
[----:B------:R-:W-:Y:S01]  /*68b0*/  HADD2.F32 R40, -RZ, R50.H1_H1 ;  /* 0x30000032ff287230 */ /* 0x000fe20000004100 */
[----:B------:R-:W-:Y:S01]  /*68c0*/  F2FP.F16.F32.PACK_AB R52, R2, R0 ;  /* 0x000000000234723e */ /* 0x000fe200000000ff */
[C---:B------:R-:W-:Y:S01]  /*68d0*/  FFMA R7, R41.reuse, R42, R7 ;  /* 0x0000002a29077223 */ /* 0x040fe20000000007 */
[C---:B------:R-:W-:Y:S01]  /*68e0*/  FFMA R4, R41.reuse, R43, R4 ;  /* 0x0000002b29047223 */ /* 0x040fe20000000004 */
[C---:B------:R-:W-:Y:S01]  /*68f0*/  FMUL R6, R38.reuse, R10 ;  /* 0x0000000a26067220 */ /* 0x040fe20000400000 */
[----:B------:R-:W-:Y:S02]  /*6900*/  HADD2.F32 R42, -RZ, R51.H1_H1 ;  /* 0x30000033ff2a7230 */ /* 0x000fe40000004100 */
[----:B------:R-:W-:Y:S01]  /*6910*/  FFMA R5, R41, R40, R5 ;  /* 0x0000002829057223 */ /* 0x000fe20000000005 */
[----:B------:R-:W-:Y:S01]  /*6920*/  F2FP.F16.F32.PACK_AB R53, R7, R3 ;  /* 0x000000030735723e */ /* 0x000fe200000000ff */
[----:B------:R-:W-:Y:S01]  /*6930*/  FFMA R6, R41, R45, R6 ;  /* 0x0000002d29067223 */ /* 0x000fe20000000006 */
[C---:B------:R-:W-:Y:S01]  /*6940*/  FMUL R11, R38.reuse, R11 ;  /* 0x0000000b260b7220 */ /* 0x040fe20000400000 */
[--C-:B------:R-:W-:Y:S01]  /*6950*/  HADD2.F32 R40, -RZ, R56.reuse.H0_H0 ;  /* 0x20000038ff287230 */ /* 0x100fe20000004100 */
[----:B------:R-:W-:Y:S01]  /*6960*/  F2FP.F16.F32.PACK_AB R54, R5, R4 ;  /* 0x000000040536723e */ /* 0x000fe200000000ff */
[C---:B------:R-:W-:Y:S01]  /*6970*/  FMUL R8, R38.reuse, R12 ;  /* 0x0000000c26087220 */ /* 0x040fe20000400000 */
[C---:B------:R-:W-:Y:S01]  /*6980*/  FFMA R11, R41.reuse, R42, R11 ;  /* 0x0000002a290b7223 */ /* 0x040fe2000000000b */
[----:B------:R-:W-:Y:S02]  /*6990*/  HADD2.F32 R42, -RZ, R56.H1_H1 ;  /* 0x30000038ff2a7230 */ /* 0x000fe40000004100 */
[C---:B------:R-:W-:Y:S01]  /*69a0*/  FMUL R9, R38.reuse, R13 ;  /* 0x0000000d26097220 */ /* 0x040fe20000400000 */
[--C-:B------:R-:W-:Y:S02]  /*69b0*/  HADD2.F32 R43, -RZ, R57.reuse.H0_H0 ;  /* 0x20000039ff2b7230 */ /* 0x100fe40000004100 */
[----:B------:R-:W-:Y:S01]  /*69c0*/  FFMA R8, R41, R40, R8 ;  /* 0x0000002829087223 */ /* 0x000fe20000000008 */
[----:B------:R-:W-:Y:S01]  /*69d0*/  F2FP.F16.F32.PACK_AB R55, R11, R6 ;  /* 0x000000060b37723e */ /* 0x000fe200000000ff */
[----:B------:R-:W-:Y:S01]  /*69e0*/  FFMA R9, R41, R42, R9 ;  /* 0x0000002a29097223 */ /* 0x000fe20000000009 */
[C---:B------:R-:W-:Y:S01]  /*69f0*/  FMUL R10, R38.reuse, R14 ;  /* 0x0000000e260a7220 */ /* 0x040fe20000400000 */
[----:B------:R-:W-:Y:S02]  /*6a00*/  HADD2.F32 R40, -RZ, R57.H1_H1 ;  /* 0x30000039ff287230 */ /* 0x000fe40000004100 */
[C---:B------:R-:W-:Y:S01]  /*6a10*/  FMUL R15, R38.reuse, R15 ;  /* 0x0000000f260f7220 */ /* 0x040fe20000400000 */
[----:B------:R1:W-:Y:S01]  /*6a20*/  STS.128 [R116], R52 ;  /* 0x0000003474007388 */ /* 0x0003e20000000c00 */
[----:B------:R-:W-:Y:S01]  /*6a30*/  F2FP.F16.F32.PACK_AB R60, R9, R8 ;  /* 0x00000008093c723e */ /* 0x000fe200000000ff */
[C---:B------:R-:W-:Y:S01]  /*6a40*/  FFMA R10, R41.reuse, R43, R10 ;  /* 0x0000002b290a7223 */ /* 0x040fe2000000000a */
[--C-:B------:R-:W-:Y:S02]  /*6a50*/  HADD2.F32 R43, -RZ, R58.reuse.H0_H0 ;  /* 0x2000003aff2b7230 */ /* 0x100fe40000004100 */
[----:B------:R-:W-:Y:S01]  /*6a60*/  FFMA R15, R41, R40, R15 ;  /* 0x00000028290f7223 */ /* 0x000fe2000000000f */
[C---:B------:R-:W-:Y:S01]  /*6a70*/  FMUL R12, R38.reuse, R16 ;  /* 0x00000010260c7220 */ /* 0x040fe20000400000 */
[----:B------:R-:W-:Y:S02]  /*6a80*/  HADD2.F32 R42, -RZ, R58.H1_H1 ;  /* 0x3000003aff2a7230 */ /* 0x000fe40000004100 */
[C---:B------:R-:W-:Y:S01]  /*6a90*/  FMUL R13, R38.reuse, R17 ;  /* 0x00000011260d7220 */ /* 0x040fe20000400000 */
[--C-:B------:R-:W-:Y:S01]  /*6aa0*/  HADD2.F32 R45, -RZ, R59.reuse.H0_H0 ;  /* 0x2000003bff2d7230 */ /* 0x100fe20000004100 */
[----:B------:R-:W-:Y:S01]  /*6ab0*/  F2FP.F16.F32.PACK_AB R61, R15, R10 ;  /* 0x0000000a0f3d723e */ /* 0x000fe200000000ff */
[C---:B------:R-:W-:Y:S01]  /*6ac0*/  FFMA R12, R41.reuse, R43, R12 ;  /* 0x0000002b290c7223 */ /* 0x040fe2000000000c */
[C---:B------:R-:W-:Y:S01]  /*6ad0*/  FFMA R13, R41.reuse, R42, R13 ;  /* 0x0000002a290d7223 */ /* 0x040fe2000000000d */
[C---:B------:R-:W-:Y:S01]  /*6ae0*/  FMUL R14, R38.reuse, R18 ;  /* 0x00000012260e7220 */ /* 0x040fe20000400000 */
[----:B------:R-:W-:Y:S02]  /*6af0*/  HADD2.F32 R40, -RZ, R59.H1_H1 ;  /* 0x3000003bff287230 */ /* 0x000fe40000004100 */
[C---:B------:R-:W-:Y:S01]  /*6b00*/  FMUL R19, R38.reuse, R19 ;  /* 0x0000001326137220 */ /* 0x040fe20000400000 */
[--C-:B------:R-:W-:Y:S02]  /*6b10*/  HADD2.F32 R43, -RZ, R64.reuse.H0_H0 ;  /* 0x20000040ff2b7230 */ /* 0x100fe40000004100 */
[C---:B------:R-:W-:Y:S01]  /*6b20*/  FFMA R14, R41.reuse, R45, R14 ;  /* 0x0000002d290e7223 */ /* 0x040fe2000000000e */
[C---:B------:R-:W-:Y:S01]  /*6b30*/  FMUL R16, R38.reuse, R20 ;  /* 0x0000001426107220 */ /* 0x040fe20000400000 */
[C---:B------:R-:W-:Y:S01]  /*6b40*/  FFMA R19, R41.reuse, R40, R19 ;  /* 0x0000002829137223 */ /* 0x040fe20000000013 */
[----:B------:R-:W-:Y:S02]  /*6b50*/  HADD2.F32 R40, -RZ, R64.H1_H1 ;  /* 0x30000040ff287230 */ /* 0x000fe40000004100 */
[C---:B------:R-:W-:Y:S01]  /*6b60*/  FMUL R17, R38.reuse, R21 ;  /* 0x0000001526117220 */ /* 0x040fe20000400000 */
[--C-:B------:R-:W-:Y:S02]  /*6b70*/  HADD2.F32 R45, -RZ, R65.reuse.H0_H0 ;  /* 0x20000041ff2d7230 */ /* 0x100fe40000004100 */
[C---:B------:R-:W-:Y:S01]  /*6b80*/  FMUL R18, R38.reuse, R22 ;  /* 0x0000001626127220 */ /* 0x040fe20000400000 */
[----:B------:R-:W-:Y:S02]  /*6b90*/  HADD2.F32 R42, -RZ, R65.H1_H1 ;  /* 0x30000041ff2a7230 */ /* 0x000fe40000004100 */
[C---:B------:R-:W-:Y:S01]  /*6ba0*/  FMUL R23, R38.reuse, R23 ;  /* 0x0000001726177220 */ /* 0x040fe20000400000 */
[C---:B------:R-:W-:Y:S01]  /*6bb0*/  FFMA R16, R41.reuse, R43, R16 ;  /* 0x0000002b29107223 */ /* 0x040fe20000000010 */
[C---:B------:R-:W-:Y:S01]  /*6bc0*/  FFMA R17, R41.reuse, R40, R17 ;  /* 0x0000002829117223 */ /* 0x040fe20000000011 */
[C---:B------:R-:W-:Y:S01]  /*6bd0*/  FFMA R18, R41.reuse, R45, R18 ;  /* 0x0000002d29127223 */ /* 0x040fe20000000012 */
[C---:B------:R-:W-:Y:S01]  /*6be0*/  FFMA R23, R41.reuse, R42, R23 ;  /* 0x0000002a29177223 */ /* 0x040fe20000000017 */
[--C-:B------:R-:W-:Y:S02]  /*6bf0*/  HADD2.F32 R40, -RZ, R66.reuse.H0_H0 ;  /* 0x20000042ff287230 */ /* 0x100fe40000004100 */
[C---:B------:R-:W-:Y:S01]  /*6c00*/  FMUL R20, R38.reuse, R24 ;  /* 0x0000001826147220 */ /* 0x040fe20000400000 */
[----:B------:R-:W-:Y:S02]  /*6c10*/  HADD2.F32 R42, -RZ, R66.H1_H1 ;  /* 0x30000042ff2a7230 */ /* 0x000fe40000004100 */
[C---:B------:R-:W-:Y:S01]  /*6c20*/  FMUL R21, R38.reuse, R25 ;  /* 0x0000001926157220 */ /* 0x040fe20000400000 */
[--C-:B------:R-:W-:Y:S02]  /*6c30*/  HADD2.F32 R43, -RZ, R67.reuse.H0_H0 ;  /* 0x20000043ff2b7230 */ /* 0x100fe40000004100 */
[C---:B------:R-:W-:Y:S01]  /*6c40*/  FMUL R22, R38.reuse, R26 ;  /* 0x0000001a26167220 */ /* 0x040fe20000400000 */
[C---:B------:R-:W-:Y:S01]  /*6c50*/  FFMA R20, R41.reuse, R40, R20 ;  /* 0x0000002829147223 */ /* 0x040fe20000000014 */
[C---:B------:R-:W-:Y:S01]  /*6c60*/  FFMA R21, R41.reuse, R42, R21 ;  /* 0x0000002a29157223 */ /* 0x040fe20000000015 */
[----:B------:R-:W-:Y:S02]  /*6c70*/  HADD2.F32 R40, -RZ, R67.H1_H1 ;  /* 0x30000043ff287230 */ /* 0x000fe40000004100 */
[----:B------:R-:W-:Y:S01]  /*6c80*/  FFMA R22, R41, R43, R22 ;  /* 0x0000002b29167223 */ /* 0x000fe20000000016 */
[C---:B------:R-:W-:Y:S01]  /*6c90*/  FMUL R27, R38.reuse, R27 ;  /* 0x0000001b261b7220 */ /* 0x040fe20000400000 */
[--C-:B------:R-:W-:Y:S02]  /*6ca0*/  HADD2.F32 R43, -RZ, R72.reuse.H0_H0 ;  /* 0x20000048ff2b7230 */ /* 0x100fe40000004100 */
[C---:B------:R-:W-:Y:S01]  /*6cb0*/  FMUL R24, R38.reuse, R28 ;  /* 0x0000001c26187220 */ /* 0x040fe20000400000 */
[----:B------:R-:W-:Y:S02]  /*6cc0*/  HADD2.F32 R42, -RZ, R72.H1_H1 ;  /* 0x30000048ff2a7230 */ /* 0x000fe40000004100 */
[C---:B------:R-:W-:Y:S01]  /*6cd0*/  FMUL R25, R38.reuse, R29 ;  /* 0x0000001d26197220 */ /* 0x040fe20000400000 */
[--C-:B------:R-:W-:Y:S01]  /*6ce0*/  HADD2.F32 R45, -RZ, R73.reuse.H0_H0 ;  /* 0x20000049ff2d7230 */ /* 0x100fe20000004100 */
[----:B------:R-:W-:Y:S01]  /*6cf0*/  F2FP.F16.F32.PACK_AB R62, R13, R12 ;  /* 0x0000000c0d3e723e */ /* 0x000fe200000000ff */
[C---:B------:R-:W-:Y:S01]  /*6d00*/  FMUL R26, R38.reuse, R30 ;  /* 0x0000001e261a7220 */ /* 0x040fe20000400000 */
[----:B------:R-:W-:Y:S01]  /*6d10*/  F2FP.F16.F32.PACK_AB R63, R19, R14 ;  /* 0x0000000e133f723e */ /* 0x000fe200000000ff */
[C---:B------:R-:W-:Y:S01]  /*6d20*/  FFMA R27, R41.reuse, R40, R27 ;  /* 0x00000028291b7223 */ /* 0x040fe2000000001b */
[C---:B------:R-:W-:Y:S01]  /*6d30*/  FFMA R24, R41.reuse, R43, R24 ;  /* 0x0000002b29187223 */ /* 0x040fe20000000018 */
[----:B------:R-:W-:Y:S02]  /*6d40*/  HADD2.F32 R40, -RZ, R73.H1_H1 ;  /* 0x30000049ff287230 */ /* 0x000fe40000004100 */
[C---:B------:R-:W-:Y:S01]  /*6d50*/  FFMA R25, R41.reuse, R42, R25 ;  /* 0x0000002a29197223 */ /* 0x040fe20000000019 */
[----:B------:R1:W-:Y:S01]  /*6d60*/  STS.128 [R115+0x10], R60 ;  /* 0x0000103c73007388 */ /* 0x0003e20000000c00 */
[C---:B------:R-:W-:Y:S01]  /*6d70*/  FMUL R31, R38.reuse, R31 ;  /* 0x0000001f261f7220 */ /* 0x040fe20000400000 */
[--C-:B------:R-:W-:Y:S02]  /*6d80*/  HADD2.F32 R43, -RZ, R74.reuse.H0_H0 ;  /* 0x2000004aff2b7230 */ /* 0x100fe40000004100 */
[C---:B------:R-:W-:Y:S01]  /*6d90*/  FFMA R26, R41.reuse, R45, R26 ;  /* 0x0000002d291a7223 */ /* 0x040fe2000000001a */
[C---:B------:R-:W-:Y:S01]  /*6da0*/  FMUL R28, R38.reuse, R32 ;  /* 0x00000020261c7220 */ /* 0x040fe20000400000 */
[----:B------:R-:W-:Y:S02]  /*6db0*/  HADD2.F32 R42, -RZ, R74.H1_H1 ;  /* 0x3000004aff2a7230 */ /* 0x000fe40000004100 */
[C---:B------:R-:W-:Y:S01]  /*6dc0*/  FMUL R29, R38.reuse, R33 ;  /* 0x00000021261d7220 */ /* 0x040fe20000400000 */
[----:B------:R-:W-:Y:S02]  /*6dd0*/  HADD2.F32 R45, -RZ, R75.H0_H0 ;  /* 0x2000004bff2d7230 */ /* 0x000fe40000004100 */
[C---:B------:R-:W-:Y:S01]  /*6de0*/  FMUL R30, R38.reuse, R34 ;  /* 0x00000022261e7220 */ /* 0x040fe20000400000 */
[----:B------:R-:W-:Y:S01]  /*6df0*/  FFMA R31, R41, R40, R31 ;  /* 0x00000028291f7223 */ /* 0x000fe2000000001f */
[----:B------:R-:W-:Y:S01]  /*6e00*/  FMUL R35, R38, R35 ;  /* 0x0000002326237220 */ /* 0x000fe20000400000 */
[----:B------:R-:W-:Y:S01]  /*6e10*/  F2FP.F16.F32.PACK_AB R68, R17, R16 ;  /* 0x000000101144723e */ /* 0x000fe200000000ff */
[----:B------:R-:W-:Y:S01]  /*6e20*/  FFMA R28, R41, R43, R28 ;  /* 0x0000002b291c7223 */ /* 0x000fe2000000001c */
[----:B------:R-:W-:Y:S01]  /*6e30*/  F2FP.F16.F32.PACK_AB R69, R23, R18 ;  /* 0x000000121745723e */ /* 0x000fe200000000ff */
[----:B------:R-:W-:Y:S01]  /*6e40*/  FFMA R29, R41, R42, R29 ;  /* 0x0000002a291d7223 */ /* 0x000fe2000000001d */
[----:B------:R-:W-:Y:S01]  /*6e50*/  F2FP.F16.F32.PACK_AB R70, R21, R20 ;  /* 0x000000141546723e */ /* 0x000fe200000000ff */
[----:B------:R-:W-:Y:S01]  /*6e60*/  FFMA R30, R41, R45, R30 ;  /* 0x0000002d291e7223 */ /* 0x000fe2000000001e */
[----:B------:R-:W-:Y:S01]  /*6e70*/  F2FP.F16.F32.PACK_AB R71, R27, R22 ;  /* 0x000000161b47723e */ /* 0x000fe200000000ff */
[----:B------:R-:W-:Y:S01]  /*6e80*/  FFMA R35, R41, R44, R35 ;  /* 0x0000002c29237223 */ /* 0x000fe20000000023 */
[----:B------:R-:W-:Y:S02]  /*6e90*/  F2FP.F16.F32.PACK_AB R80, R25, R24 ;  /* 0x000000181950723e */ /* 0x000fe400000000ff */
[----:B------:R-:W-:Y:S01]  /*6ea0*/  F2FP.F16.F32.PACK_AB R81, R31, R26 ;  /* 0x0000001a1f51723e */ /* 0x000fe200000000ff */
[----:B------:R1:W-:Y:S01]  /*6eb0*/  STS.128 [R114+0x20], R68 ;  /* 0x0000204472007388 */ /* 0x0003e20000000c00 */
[----:B------:R-:W-:Y:S02]  /*6ec0*/  F2FP.F16.F32.PACK_AB R82, R29, R28 ;  /* 0x0000001c1d52723e */ /* 0x000fe400000000ff */
[----:B------:R-:W-:Y:S05]  /*6ed0*/  F2FP.F16.F32.PACK_AB R83, R35, R30 ;  /* 0x0000001e2353723e */ /* 0x000fea00000000ff */
[----:B------:R1:W-:Y:S01]  /*6ee0*/  STS.128 [R103+0x10], R80 ;  /* 0x0000105067007388 */ /* 0x0003e20000000c00 */
[----:B------:R-:W-:Y:S01]  /*6ef0*/  @!PT LDS RZ, [RZ] ;  /* 0x00000000fffff984 */ /* 0x000fe20000000800 */
[----:B------:R-:W-:Y:S01]  /*6f00*/  @!PT LDS RZ, [RZ] ;  /* 0x00000000fffff984 */ /* 0x000fe20000000800 */
[----:B------:R-:W-:Y:S01]  /*6f10*/  @!PT LDS RZ, [RZ] ;  /* 0x00000000fffff984 */ /* 0x000fe20000000800 */
[----:B------:R-:W-:Y:S01]  /*6f20*/  @!PT LDS RZ, [RZ] ;  /* 0x00000000fffff984 */ /* 0x000fe20000000800 */
[----:B------:R2:W-:Y:S07]  /*6f30*/  MEMBAR.ALL.CTA ;  /* 0x0000000000007992 */ /* 0x0005ee0000008000 */
[----:B--2---:R-:W2:Y:S02]  /*6f40*/  FENCE.VIEW.ASYNC.S ;  /* 0x00000000000073c6 */ /* 0x004ea40000000000 */
[----:B--2---:R-:W-:Y:S06]  /*6f50*/  BAR.SYNC.DEFER_BLOCKING 0x1, 0x80 ;  /* 0x0042000000007b1d */ /* 0x004fec0000010000 */
[----:B------:R-:W-:Y:S05]  /*6f60*/  @P0 BRA `(.L_x_91) ;  /* 0x00000000002c0947 */ /* 0x000fea0003800000 */
[----:B------:R-:W2:Y:S01]  /*6f70*/  LDCU.64 UR6, c[0x0][0x348] ;  /* 0x00006900ff0677ac */ /* 0x000ea20008000a00 */
[----:B------:R-:W-:Y:S02]  /*6f80*/  R2UR UR5, R118 ;  /* 0x00000000760572ca */ /* 0x000fe400000e0000 */
[----:B------:R-:W-:Y:S02]  /*6f90*/  R2UR UR42, R111 ;  /* 0x000000006f2a72ca */ /* 0x000fe400000e0000 */
[----:B------:R-:W-:Y:S02]  /*6fa0*/  R2UR UR43, R110 ;  /* 0x000000006e2b72ca */ /* 0x000fe400000e0000 */
[----:B------:R-:W-:Y:S02]  /*6fb0*/  R2UR UR44, R108 ;  /* 0x000000006c2c72ca */ /* 0x000fe400000e0000 */
[----:B------:R-:W-:Y:S05]  /*6fc0*/  R2UR UR45, R109 ;  /* 0x000000006d2d72ca */ /* 0x000fea00000e0000 */
[----:B------:R-:W-:Y:S02]  /*6fd0*/  UIADD3 UR40, UPT, UPT, UR49, 0x200, UR5 ;  /* 0x0000020031287890 */ /* 0x000fe4000fffe005 */
[----:B--2---:R-:W-:Y:S04]  /*6fe0*/  UIADD3 UR4, UP0, UPT, UR6, 0x780, URZ ;  /* 0x0000078006047890 */ /* 0x004fe8000ff1e0ff */
[----:B------:R-:W-:Y:S09]  /*6ff0*/  UIADD3.X UR5, UPT, UPT, URZ, UR7, URZ, UP0, !UPT ;  /* 0x00000007ff057290 */ /* 0x000ff200087fe4ff */
[----:B------:R2:W-:Y:S02]  /*7000*/  UTMASTG.5D.IM2COL [UR40], [UR4] ;  /* 0x00000028040073b5 */ /* 0x0005e40008060000 */
[----:B--2---:R0:W-:Y:S02]  /*7010*/  UTMACMDFLUSH ;  /* 0x00000000000079b7 */ /* 0x0041e40000000000 */
.L_x_91:
[----:B------:R-:W-:Y:S05]  /*7020*/  BSYNC.RECONVERGENT B0 ;  /* 0x0000000000007941 */ /* 0x000fea0003800200 */
.L_x_90:
[----:B------:R-:W-:Y:S01]  /*7030*/  R2UR UR40, R46 ;  /* 0x000000002e2872ca */ /* 0x000fe200000e0000 */
[----:B------:R-:W-:Y:S11]  /*7040*/  BSSY.RECONVERGENT B0, `(.L_x_92) ;  /* 0x0000006000007945 */ /* 0x000ff60003800200 */
[----:B------:R-:W-:Y:S01]  /*7050*/  @!UPT UIADD3 URZ, UPT, UPT, URZ, URZ, URZ ;  /* 0x000000fffffff290 */ /* 0x000fe2000fffe0ff */
[----:B------:R-:W-:Y:S04]  /*7060*/  UISETP.NE.AND UP0, UPT, UR40, 0x3, UPT ;  /* 0x000000032800788c */ /* 0x000fe8000bf05270 */
[----:B------:R-:W-:Y:S01]  /*7070*/  USEL UR42, UR40, URZ, UP0 ;  /* 0x000000ff282a7287 */ /* 0x000fe20008000000 */
[----:B------:R-:W-:Y:S11]  /*7080*/  @P0 BRA `(.L_x_93) ;  /* 0x0000000000040947 */ /* 0x000ff60003800000 */
[----:B------:R-:W-:Y:S04]  /*7090*/  DEPBAR.LE SB0, 0x1 ;  /* 0x000080400000791a */ /* 0x000fe80000000000 */
.L_x_93:
[----:B------:R-:W-:Y:S05]  /*70a0*/  BSYNC.RECONVERGENT B0 ;  /* 0x0000000000007941 */ /* 0x000fea0003800200 */
.L_x_92:
[----:B------:R-:W-:Y:S01]  /*70b0*/  BAR.SYNC.DEFER_BLOCKING 0x1, 0x80 ;  /* 0x0042000000007b1d */ /* 0x000fe20000010000 */
[----:B------:R-:W-:Y:S01]  /*70c0*/  ISETP.NE.AND P1, PT, R113, RZ, PT ;  /* 0x000000ff7100720c */ /* 0x000fe20003f25270 */
[----:B------:R-:W-:Y:S01]  /*70d0*/  UISETP.NE.AND UP0, UPT, UR51, URZ, UPT ;  /* 0x000000ff3300728c */ /* 0x000fe2000bf05270 */
[----:B------:R-:W-:Y:S11]  /*70e0*/  LEA R3, R120, UR49, 0x3 ;  /* 0x0000003178037c11 */ /* 0x000ff6000f8e18ff */
[----:B------:R-:W-:Y:S01]  /*70f0*/  @P1 SHF.L.U32 R4, R47, 0x1f, RZ ;  /* 0x0000001f2f041819 */ /* 0x000fe200000006ff */
[----:B------:R-:W-:Y:S06]  /*7100*/  BRA.U !UP0, `(.L_x_94) ;  /* 0x0000000108287547 */ /* 0x000fec000b800000 */
[----:B------:R-:W2:Y:S01]  /*7110*/  S2R R0, SR_CgaCtaId ;  /* 0x0000000000007919 */ /* 0x000ea20000008800 */
[----:B------:R-:W-:Y:S05]  /*7120*/  IMAD.U32 R2, RZ, RZ, UR52 ;  /* 0x00000034ff027e24 */ /* 0x000fea000f8e00ff */
[C---:B------:R-:W-:Y:S01]  /*7130*/  @P1 LEA R5, R2.reuse, UR49, 0x3 ;  /* 0x0000003102051c11 */ /* 0x040fe2000f8e18ff */
[----:B------:R-:W-:Y:S04]  /*7140*/  VIADD R2, R2, 0x1 ;  /* 0x0000000102027836 */ /* 0x000fe80000000000 */
[----:B------:R-:W-:Y:S01]  /*7150*/  @P1 VIADD R5, R5, 0x98 ;  /* 0x0000009805051836 */ /* 0x000fe20000000000 */
[C---:B------:R-:W-:Y:S04]  /*7160*/  ISETP.NE.AND P0, PT, R2.reuse, 0x3, PT ;  /* 0x000000030200780c */ /* 0x040fe80003f05270 */
[----:B------:R-:W-:Y:S04]  /*7170*/  SEL R2, R2, RZ, P0 ;  /* 0x000000ff02027207 */ /* 0x000fe80000000000 */
[----:B------:R-:W-:Y:S02]  /*7180*/  R2UR UR52, R2 ;  /* 0x00000000023472ca */ /* 0x000fe400000e0000 */
[----:B--2---:R-:W-:Y:S04]  /*7190*/  @P1 PRMT R0, R0, 0x654, R5 ;  /* 0x0000065400001816 */ /* 0x004fe80000000005 */
[----:B------:R2:W-:Y:S09]  /*71a0*/  @P1 SYNCS.ARRIVE.TRANS64.RED.A1T0 RZ, [R0+URZ], RZ ;  /* 0x000000ff00ff19a7 */ /* 0x0005f200081004ff */
.L_x_94:
[----:B------:R-:W3:Y:S01]  /*71b0*/  @P1 SYNCS.PHASECHK.TRANS64.TRYWAIT P0, [R3+URZ+0x80], R4 ;  /* 0x00008004030015a7 */ /* 0x000ee200080011ff */
[----:B------:R-:W-:Y:S01]  /*71c0*/  BSSY B1, `(.L_x_95) ;  /* 0x0000015000017945 */ /* 0x000fe20003800000 */
[----:B---3--:R-:W-:Y:S03]  /*71d0*/  @P1 SEL R117, RZ, 0x1, !P0 ;  /* 0x00000001ff751807 */ /* 0x008fe60004000000 */
[----:B------:R-:W-:Y:S05]  /*71e0*/  @!P1 BRA `(.L_x_96) ;  /* 0x0000000000489947 */ /* 0x000fea0003800000 */
[----:B------:R-:W-:Y:S01]  /*71f0*/  ISETP.NE.AND P1, PT, R119, RZ, PT ;  /* 0x000000ff7700720c */ /* 0x000fe20003f25270 */
[----:B------:R-:W-:Y:S01]  /*7200*/  BSSY B0, `(.L_x_97) ;  /* 0x000000a000007945 */ /* 0x000fe20003800000 */
[----:B------:R-:W-:Y:S11]  /*7210*/  ISETP.NE.AND P0, PT, R117, RZ, PT ;  /* 0x000000ff7500720c */ /* 0x000ff60003f05270 */
[----:B------:R-:W-:Y:S04]  /*7220*/  @P1 IMAD R120, R120, 0x2000, R107 ;  /* 0x0000200078781824 */ /* 0x000fe800078e026b */
[----:B------:R-:W-:Y:S01]  /*7230*/  @P1 IMAD.IADD R5, R101, 0x1, R120 ;  /* 0x0000000165051824 */ /* 0x000fe200078e0278 */
[----:B------:R-:W-:Y:S03]  /*7240*/  @P1 IADD3 R2, PT, PT, R100, R120, RZ ;  /* 0x0000007864021210 */ /* 0x000fe60007ffe0ff */
[----:B--2---:R-:W-:Y:S01]  /*7250*/  @P1 IMAD.IADD R0, R106, 0x1, R5 ;  /* 0x000000016a001824 */ /* 0x004fe200078e0205 */
[----:B------:R-:W-:Y:S06]  /*7260*/  @P0 BRA `(.L_x_98) ;  /* 0x00000000000c0947 */ /* 0x000fec0003800000 */
[----:B------:R-:W-:Y:S04]  /*7270*/  SHF.L.U32 R4, R47, 0x1f, RZ ;  /* 0x0000001f2f047819 */ /* 0x000fe800000006ff */
[----:B------:R-:W2:Y:S02]  /*7280*/  SYNCS.PHASECHK.TRANS64.TRYWAIT P0, [R3+URZ+0x80], R4 ;  /* 0x00008004030075a7 */ /* 0x000ea400080011ff */
[----:B--2---:R-:W-:Y:S05]  /*7290*/  @!P0 BRA `(.L_x_99) ;  /* 0x0000001800488947 */ /* 0x004fea0003800000 */
.L_x_98:
[----:B------:R-:W-:Y:S05]  /*72a0*/  BSYNC B0 ;  /* 0x0000000000007941 */ /* 0x000fea0003800000 */
.L_x_97:
[----:B------:R-:W-:Y:S11]  /*72b0*/  ISETP.NE.AND P0, PT, R119, RZ, PT ;  /* 0x000000ff7700720c */ /* 0x000ff60003f05270 */
[----:B------:R-:W-:Y:S02]  /*72c0*/  @!UPT UIADD3 URZ, UPT, UPT, URZ, URZ, URZ ;  /* 0x000000fffffff290 */ /* 0x000fe4000fffe0ff */
[----:B------:R3:W4:Y:S04]  /*72d0*/  @P0 LDS.128 R48, [R120] ;  /* 0x0000000078300984 */ /* 0x0007280000000c00 */
[----:B------:R3:W1:Y:S04]  /*72e0*/  @P0 LDS.128 R64, [R2+0x20] ;  /* 0x0000200002400984 */ /* 0x0006680000000c00 */
[----:B------:R3:W1:Y:S04]  /*72f0*/  @P0 LDS.128 R56, [R5+0x10] ;  /* 0x0000100005380984 */ /* 0x0006680000000c00 */
[----:B------:R3:W1:Y:S02]  /*7300*/  @P0 LDS.128 R72, [R0+0x10] ;  /* 0x0000100000480984 */ /* 0x0006640000000c00 */
.L_x_96:
[----:B------:R-:W-:Y:S05]  /*7310*/  BSYNC B1 ;  /* 0x0000000000017941 */ /* 0x000fea0003800000 */
.L_x_95:
[----:B--23--:R-:W-:Y:S05]  /*7320*/  VIADD R0, R39, 0x20 ;  /* 0x0000002027007836 */ /* 0x00cfea0000000000 */
[----:B------:R-:W-:Y:S04]  /*7330*/  SHF.R.U32.HI R0, RZ, 0x15, R0 ;  /* 0x00000015ff007819 */ /* 0x000fe80000011600 */
[----:B------:R-:W-:Y:S11]  /*7340*/  LOP3.LUT P0, RZ, R0, 0x3, R91, 0x48, !PT ;  /* 0x0000000300ff7812 */ /* 0x000ff6000780485b */
[----:B------:R-:W-:Y:S02]  /*7350*/  @!UPT UIADD3 URZ, UPT, UPT, URZ, URZ, URZ ;  /* 0x000000fffffff290 */ /* 0x000fe4000fffe0ff */
[----:B------:R-:W-:Y:S05]  /*7360*/  @!P0 BRA `(.L_x_100) ;  /* 0x0000000000408947 */ /* 0x000fea0003800000 */
[----:B------:R-:W2:Y:S01]  /*7370*/  LDCU.64 UR8, c[0x4][0x70] ;  /* 0x01000e00ff0877ac */ /* 0x000ea20008000a00 */
[----:B------:R-:W-:Y:S01]  /*7380*/  MOV R3, 0x0 ;  /* 0x0000000000037802 */ /* 0x000fe20000000f00 */
[----:B------:R-:W-:Y:S02]  /*7390*/  HFMA2 R12, -RZ, RZ, 0, 5.9604644775390625e-08 ;  /* 0x00000001ff0c7431 */ /* 0x000fe400000001ff */
[----:B------:R-:W-:Y:S02]  /*73a0*/  IMAD.MOV.U32 R8, RZ, RZ, 0x192 ;  /* 0x00000192ff087424 */ /* 0x000fe400078e00ff */
[----:B------:R-:W-:Y:S01]  /*73b0*/  IMAD.MOV.U32 R13, RZ, RZ, RZ ;  /* 0x000000ffff0d7224 */ /* 0x000fe200078e00ff */
[----:B------:R-:W3:Y:S01]  /*73c0*/  LDCU.64 UR6, c[0x4][0x78] ;  /* 0x01000f00ff0677ac */ /* 0x000ee20008000a00 */
[----:B------:R-:W1:Y:S01]  /*73d0*/  LDC.64 R2, c[0x4][R3] ;  /* 0x0100000003027b82 */ /* 0x000e620000000a00 */
[----:B------:R-:W5:Y:S01]  /*73e0*/  LDCU.64 UR4, c[0x4][0x10] ;  /* 0x01000200ff0477ac */ /* 0x000f620008000a00 */
[----:B--2---:R-:W-:Y:S01]  /*73f0*/  MOV R5, UR9 ;  /* 0x0000000900057c02 */ /* 0x004fe20008000f00 */
[----:B------:R-:W-:Y:S01]  /*7400*/  IMAD.U32 R4, RZ, RZ, UR8 ;  /* 0x00000008ff047e24 */ /* 0x000fe2000f8e00ff */
[----:B---3--:R-:W-:Y:S01]  /*7410*/  MOV R7, UR7 ;  /* 0x0000000700077c02 */ /* 0x008fe20008000f00 */
[----:B------:R-:W-:Y:S01]  /*7420*/  IMAD.U32 R6, RZ, RZ, UR6 ;  /* 0x00000006ff067e24 */ /* 0x000fe2000f8e00ff */
[----:B-----5:R-:W-:Y:S01]  /*7430*/  MOV R11, UR5 ;  /* 0x00000005000b7c02 */ /* 0x020fe20008000f00 */
[----:B------:R-:W-:Y:S02]  /*7440*/  IMAD.U32 R10, RZ, RZ, UR4 ;  /* 0x00000004ff0a7e24 */ /* 0x000fe4000f8e00ff */
[----:B------:R-:W-:Y:S07]  /*7450*/  LEPC R20, `(.L_x_100) ;  /* 0x000000001014794e */ /* 0x000fee0000000000 */
[----:B-1--4-:R-:W-:Y:S05]  /*7460*/  CALL.ABS.NOINC R2 ;  /* 0x0000000002007343 */ /* 0x012fea0003c00000 */
.L_x_100:
[----:B------:R-:W-:Y:S01]  /*7470*/  ISETP.NE.AND P0, PT, R89, RZ, PT ;  /* 0x000000ff5900720c */ /* 0x000fe20003f05270 */
[----:B------:R-:W-:Y:S05]  /*7480*/  WARPSYNC.ALL ;  /* 0x0000000000007948 */ /* 0x000fea0003800000 */
[----:B------:R-:W-:Y:S01]  /*7490*/  R2UR UR4, R39 ;  /* 0x00000000270472ca */ /* 0x000fe200000e0000 */
[----:B------:R-:W2:Y:S01]  /*74a0*/  S2UR UR6, SR_CgaCtaId ;  /* 0x00000000000679c3 */ /* 0x000ea20000008800 */
[----:B------:R-:W-:Y:S01]  /*74b0*/  R2UR UR5, R102 ;  /* 0x00000000660572ca */ /* 0x000fe200000e0000 */
[--C-:B----4-:R-:W-:Y:S01]  /*74c0*/  HADD2.F32 R40, -RZ, R48.reuse.H0_H0 ;  /* 0x20000030ff287230 */ /* 0x110fe20000004100 */
[----:B------:R-:W-:Y:S01]  /*74d0*/  BSSY.RECONVERGENT B0, `(.L_x_101) ;  /* 0x0000091000007945 */ /* 0x000fe20003800200 */
[----:B------:R-:W-:Y:S02]  /*74e0*/  HADD2.F32 R42, -RZ, R48.H1_H1 ;  /* 0x30000030ff2a7230 */ /* 0x000fe40000004100 */
[--C-:B------:R-:W-:Y:S02]  /*74f0*/  HADD2.F32 R43, -RZ, R49.reuse.H0_H0 ;  /* 0x20000031ff2b7230 */ /* 0x100fe40000004100 */
[----:B------:R-:W-:Y:S02]  /*7500*/  HADD2.F32 R44, -RZ, R49.H1_H1 ;  /* 0x30000031ff2c7230 */ /* 0x000fe40000004100 */
[--C-:B------:R-:W-:Y:S02]  /*7510*/  HADD2.F32 R45, -RZ, R50.reuse.H0_H0 ;  /* 0x20000032ff2d7230 */ /* 0x100fe40000004100 */
[----:B------:R-:W3:Y:S01]  /*7520*/  LDTM.x32 R4, tmem[UR4+0x20] ;  /* 0x00002004000479ee */ /* 0x000ee200082c0000 */
[----:B------:R-:W-:Y:S01]  /*7530*/  NOP ;  /* 0x0000000000007918 */ /* 0x000fe20000000000 */
[----:B------:R-:W-:Y:S01]  /*7540*/  USHF.L.U32 UR4, UR42, 0xd, URZ ;  /* 0x0000000d2a047899 */ /* 0x000fe200080006ff */
[----:B------:R-:W-:Y:S01]  /*7550*/  HADD2.F32 R46, -RZ, R50.H1_H1 ;  /* 0x30000032ff2e7230 */ /* 0x000fe20000004100 */
[----:B------:R-:W-:Y:S01]  /*7560*/  UIADD3 UR5, UPT, UPT, UR5, 0xe0, URZ ;  /* 0x000000e005057890 */ /* 0x000fe2000fffe0ff */
[--C-:B------:R-:W-:Y:S02]  /*7570*/  HADD2.F32 R47, -RZ, R51.reuse.H0_H0 ;  /* 0x20000033ff2f7230 */ /* 0x100fe40000004100 */
[----:B------:R-:W-:Y:S01]  /*7580*/  HADD2.F32 R49, -RZ, R51.H1_H1 ;  /* 0x30000033ff317230 */ /* 0x000fe20000004100 */
[----:B-1----:R-:W-:Y:S01]  /*7590*/  IADD3 R114, PT, PT, R107, UR4, RZ ;  /* 0x000000046b727c10 */ /* 0x002fe2000fffe0ff */
[--C-:B------:R-:W-:Y:S02]  /*75a0*/  HADD2.F32 R48, -RZ, R56.reuse.H0_H0 ;  /* 0x20000038ff307230 */ /* 0x100fe40000004100 */
[----:B------:R-:W-:Y:S01]  /*75b0*/  HADD2.F32 R51, -RZ, R56.H1_H1 ;  /* 0x30000038ff337230 */ /* 0x000fe20000004100 */
[-C--:B------:R-:W-:Y:S01]  /*75c0*/  IADD3 R115, PT, PT, R101, R114.reuse, RZ ;  /* 0x0000007265737210 */ /* 0x080fe20007ffe0ff */
[--C-:B------:R-:W-:Y:S01]  /*75d0*/  HADD2.F32 R50, -RZ, R57.reuse.H0_H0 ;  /* 0x20000039ff327230 */ /* 0x100fe20000004100 */
[----:B------:R-:W-:Y:S01]  /*75e0*/  IADD3 R114, PT, PT, R100, R114, RZ ;  /* 0x0000007264727210 */ /* 0x000fe20007ffe0ff */
[----:B------:R-:W-:Y:S01]  /*75f0*/  HADD2.F32 R52, -RZ, R57.H1_H1 ;  /* 0x30000039ff347230 */ /* 0x000fe20000004100 */
[----:B------:R-:W-:Y:S01]  /*7600*/  IADD3 R124, PT, PT, R106, R115, RZ ;  /* 0x000000736a7c7210 */ /* 0x000fe20007ffe0ff */
[--C-:B------:R-:W-:Y:S02]  /*7610*/  HADD2.F32 R53, -RZ, R58.reuse.H0_H0 ;  /* 0x2000003aff357230 */ /* 0x100fe40000004100 */
[----:B------:R-:W-:Y:S02]  /*7620*/  HADD2.F32 R54, -RZ, R58.H1_H1 ;  /* 0x3000003aff367230 */ /* 0x000fe40000004100 */
[--C-:B------:R-:W-:Y:S02]  /*7630*/  HADD2.F32 R55, -RZ, R59.reuse.H0_H0 ;  /* 0x2000003bff377230 */ /* 0x100fe40000004100 */
[----:B------:R-:W-:Y:S01]  /*7640*/  HADD2.F32 R56, -RZ, R59.H1_H1 ;  /* 0x3000003bff387230 */ /* 0x000fe20000004100 */
[----:B--2---:R-:W-:Y:S01]  /*7650*/  UPRMT UR5, UR6, 0x654, UR5 ;  /* 0x0000065406057896 */ /* 0x004fe20008000005 */
[C---:B---3--:R-:W-:Y:S01]  /*7660*/  FMUL R4, R38.reuse, R4 ;  /* 0x0000000426047220 */ /* 0x048fe20000400000 */
[C---:B------:R-:W-:Y:S01]  /*7670*/  FMUL R5, R38.reuse, R5 ;  /* 0x0000000526057220 */ /* 0x040fe20000400000 */
[C---:B------:R-:W-:Y:S01]  /*7680*/  FMUL R6, R38.reuse, R6 ;  /* 0x0000000626067220 */ /* 0x040fe20000400000 */
[C---:B------:R-:W-:Y:S01]  /*7690*/  FMUL R7, R38.reuse, R7 ;  /* 0x0000000726077220 */ /* 0x040fe20000400000 */
[C---:B------:R-:W-:Y:S01]  /*76a0*/  FFMA R4, R41.reuse, R40, R4 ;  /* 0x0000002829047223 */ /* 0x040fe20000000004 */
[C---:B------:R-:W-:Y:S01]  /*76b0*/  FFMA R5, R41.reuse, R42, R5 ;  /* 0x0000002a29057223 */ /* 0x040fe20000000005 */
[C---:B------:R-:W-:Y:S01]  /*76c0*/  FFMA R6, R41.reuse, R43, R6 ;  /* 0x0000002b29067223 */ /* 0x040fe20000000006 */
[----:B------:R-:W-:Y:S01]  /*76d0*/  FFMA R7, R41, R44, R7 ;  /* 0x0000002c29077223 */ /* 0x000fe20000000007 */
[----:B------:R-:W-:Y:S01]  /*76e0*/  SYNCS.ARRIVE.TRANS64.RED.A1T0 RZ, [UR5], RZ ;  /* 0x000000ffffff79a7 */ /* 0x000fe20008100405 */
[C---:B------:R-:W-:Y:S01]  /*76f0*/  FMUL R8, R38.reuse, R8 ;  /* 0x0000000826087220 */ /* 0x040fe20000400000 */
[----:B------:R-:W-:Y:S01]  /*7700*/  F2FP.F16.F32.PACK_AB R80, R5, R4 ;  /* 0x000000040550723e */ /* 0x000fe200000000ff */
[C---:B------:R-:W-:Y:S01]  /*7710*/  FMUL R9, R38.reuse, R9 ;  /* 0x0000000926097220 */ /* 0x040fe20000400000 */
[----:B------:R-:W-:Y:S01]  /*7720*/  F2FP.F16.F32.PACK_AB R81, R7, R6 ;  /* 0x000000060751723e */ /* 0x000fe200000000ff */
[C---:B------:R-:W-:Y:S01]  /*7730*/  FFMA R8, R41.reuse, R45, R8 ;  /* 0x0000002d29087223 */ /* 0x040fe20000000008 */
[C---:B------:R-:W-:Y:S01]  /*7740*/  FMUL R0, R38.reuse, R10 ;  /* 0x0000000a26007220 */ /* 0x040fe20000400000 */
[C---:B------:R-:W-:Y:S01]  /*7750*/  FFMA R9, R41.reuse, R46, R9 ;  /* 0x0000002e29097223 */ /* 0x040fe20000000009 */
[C---:B------:R-:W-:Y:S01]  /*7760*/  FMUL R2, R38.reuse, R11 ;  /* 0x0000000b26027220 */ /* 0x040fe20000400000 */
[C---:B------:R-:W-:Y:S01]  /*7770*/  FMUL R3, R38.reuse, R12 ;  /* 0x0000000c26037220 */ /* 0x040fe20000400000 */
[----:B------:R-:W-:Y:S01]  /*7780*/  FFMA R0, R41, R47, R0 ;  /* 0x0000002f29007223 */ /* 0x000fe20000000000 */
[C---:B------:R-:W-:Y:S01]  /*7790*/  FMUL R10, R38.reuse, R13 ;  /* 0x0000000d260a7220 */ /* 0x040fe20000400000 */
[----:B------:R-:W-:Y:S01]  /*77a0*/  F2FP.F16.F32.PACK_AB R82, R9, R8 ;  /* 0x000000080952723e */ /* 0x000fe200000000ff */
[C---:B------:R-:W-:Y:S01]  /*77b0*/  FFMA R2, R41.reuse, R49, R2 ;  /* 0x0000003129027223 */ /* 0x040fe20000000002 */
[C---:B------:R-:W-:Y:S01]  /*77c0*/  FFMA R3, R41.reuse, R48, R3 ;  /* 0x0000003029037223 */ /* 0x040fe20000000003 */
[C---:B------:R-:W-:Y:S01]  /*77d0*/  FFMA R10, R41.reuse, R51, R10 ;  /* 0x00000033290a7223 */ /* 0x040fe2000000000a */
[C---:B------:R-:W-:Y:S01]  /*77e0*/  FMUL R11, R38.reuse, R14 ;  /* 0x0000000e260b7220 */ /* 0x040fe20000400000 */
[C---:B------:R-:W-:Y:S01]  /*77f0*/  FMUL R15, R38.reuse, R15 ;  /* 0x0000000f260f7220 */ /* 0x040fe20000400000 */
[C---:B------:R-:W-:Y:S01]  /*7800*/  FMUL R12, R38.reuse, R16 ;  /* 0x00000010260c7220 */ /* 0x040fe20000400000 */
[C---:B------:R-:W-:Y:S01]  /*7810*/  FMUL R13, R38.reuse, R17 ;  /* 0x00000011260d7220 */ /* 0x040fe20000400000 */
[C---:B------:R-:W-:Y:S01]  /*7820*/  FFMA R11, R41.reuse, R50, R11 ;  /* 0x00000032290b7223 */ /* 0x040fe2000000000b */
[C---:B------:R-:W-:Y:S01]  /*7830*/  FMUL R14, R38.reuse, R18 ;  /* 0x00000012260e7220 */ /* 0x040fe20000400000 */
[C---:B------:R-:W-:Y:S01]  /*7840*/  FFMA R15, R41.reuse, R52, R15 ;  /* 0x00000034290f7223 */ /* 0x040fe2000000000f */
[--C-:B------:R-:W-:Y:S02]  /*7850*/  HADD2.F32 R57, -RZ, R64.reuse.H0_H0 ;  /* 0x20000040ff397230 */ /* 0x100fe40000004100 */
[----:B------:R-:W-:Y:S01]  /*7860*/  FMUL R19, R38, R19 ;  /* 0x0000001326137220 */ /* 0x000fe20000400000 */
[----:B------:R-:W-:Y:S01]  /*7870*/  F2FP.F16.F32.PACK_AB R83, R2, R0 ;  /* 0x000000000253723e */ /* 0x000fe200000000ff */
[C---:B------:R-:W-:Y:S01]  /*7880*/  FFMA R12, R41.reuse, R53, R12 ;  /* 0x00000035290c7223 */ /* 0x040fe2000000000c */
[----:B------:R-:W-:Y:S02]  /*7890*/  HADD2.F32 R58, -RZ, R64.H1_H1 ;  /* 0x30000040ff3a7230 */ /* 0x000fe40000004100 */
[C---:B------:R-:W-:Y:S01]  /*78a0*/  FMUL R16, R38.reuse, R20 ;  /* 0x0000001426107220 */ /* 0x040fe20000400000 */
[C---:B------:R-:W-:Y:S01]  /*78b0*/  FFMA R13, R41.reuse, R54, R13 ;  /* 0x00000036290d7223 */ /* 0x040fe2000000000d */
[----:B------:R1:W-:Y:S01]  /*78c0*/  STS.128 [R107+UR4], R80 ;  /* 0x000000506b007988 */ /* 0x0003e20008000c04 */
[--C-:B------:R-:W-:Y:S02]  /*78d0*/  HADD2.F32 R59, -RZ, R65.reuse.H0_H0 ;  /* 0x20000041ff3b7230 */ /* 0x100fe40000004100 */
[C---:B------:R-:W-:Y:S01]  /*78e0*/  FMUL R17, R38.reuse, R21 ;  /* 0x0000001526117220 */ /* 0x040fe20000400000 */
[C---:B------:R-:W-:Y:S01]  /*78f0*/  FFMA R14, R41.reuse, R55, R14 ;  /* 0x00000037290e7223 */ /* 0x040fe2000000000e */
[----:B------:R-:W-:Y:S02]  /*7900*/  HADD2.F32 R60, -RZ, R65.H1_H1 ;  /* 0x30000041ff3c7230 */ /* 0x000fe40000004100 */
[C---:B------:R-:W-:Y:S01]  /*7910*/  FMUL R18, R38.reuse, R22 ;  /* 0x0000001626127220 */ /* 0x040fe20000400000 */
[C---:B------:R-:W-:Y:S01]  /*7920*/  FFMA R19, R41.reuse, R56, R19 ;  /* 0x0000003829137223 */ /* 0x040fe20000000013 */
        /* <DEDUP_REMOVED lines=13> */
[----:B------:R-:W-:Y:S01]  /*7a00*/  FMUL R27, R38, R27 ;  /* 0x0000001b261b7220 */ /* 0x000fe20000400000 */
[----:B------:R-:W-:Y:S01]  /*7a10*/  F2FP.F16.F32.PACK_AB R100, R10, R3 ;  /* 0x000000030a64723e */ /* 0x000fe200000000ff */
[----:B------:R-:W-:Y:S01]  /*7a20*/  FFMA R20, R41, R61, R20 ;  /* 0x0000003d29147223 */ /* 0x000fe20000000014 */
[----:B------:R-:W-:Y:S01]  /*7a30*/  F2FP.F16.F32.PACK_AB R101, R15, R11 ;  /* 0x0000000b0f65723e */ /* 0x000fe200000000ff */
[----:B------:R-:W-:Y:S01]  /*7a40*/  HADD2.F32 R66, -RZ, R72.H1_H1 ;  /* 0x30000048ff427230 */ /* 0x000fe20000004100 */
[----:B------:R-:W-:Y:S01]  /*7a50*/  F2FP.F16.F32.PACK_AB R102, R13, R12 ;  /* 0x0000000c0d66723e */ /* 0x000fe200000000ff */
[C---:B------:R-:W-:Y:S01]  /*7a60*/  FMUL R24, R38.reuse, R28 ;  /* 0x0000001c26187220 */ /* 0x040fe20000400000 */
[----:B------:R-:W-:Y:S01]  /*7a70*/  F2FP.F16.F32.PACK_AB R103, R19, R14 ;  /* 0x0000000e1367723e */ /* 0x000fe200000000ff */
[C---:B------:R-:W-:Y:S01]  /*7a80*/  FFMA R21, R41.reuse, R62, R21 ;  /* 0x0000003e29157223 */ /* 0x040fe20000000015 */
[--C-:B------:R-:W-:Y:S02]  /*7a90*/  HADD2.F32 R67, -RZ, R73.reuse.H0_H0 ;  /* 0x20000049ff437230 */ /* 0x100fe40000004100 */
[C---:B------:R-:W-:Y:S01]  /*7aa0*/  FMUL R25, R38.reuse, R29 ;  /* 0x0000001d26197220 */ /* 0x040fe20000400000 */
[C---:B------:R-:W-:Y:S01]  /*7ab0*/  FFMA R22, R41.reuse, R63, R22 ;  /* 0x0000003f29167223 */ /* 0x040fe20000000016 */
[----:B------:R1:W-:Y:S01]  /*7ac0*/  STS.128 [R115+0x10], R100 ;  /* 0x0000106473007388 */ /* 0x0003e20000000c00 */
        /* <DEDUP_REMOVED lines=40> */
[----:B------:R-:W-:Y:S01]  /*7d50*/  R2UR UR11, R110 ;  /* 0x000000006e0b72ca */ /* 0x000fe200000e0000 */
[----:B------:R-:W-:Y:S01]  /*7d60*/  UIADD3 UR9, UPT, UPT, UR41, 0x20, URZ ;  /* 0x0000002029097890 */ /* 0x000fe2000fffe0ff */
[----:B------:R-:W-:Y:S01]  /*7d70*/  R2UR UR12, R108 ;  /* 0x000000006c0c72ca */ /* 0x000fe200000e0000 */
[----:B------:R-:W-:Y:S01]  /*7d80*/  UIADD3 UR8, UPT, UPT, UR49, 0x200, UR4 ;  /* 0x0000020031087890 */ /* 0x000fe2000fffe004 */
[----:B------:R-:W-:Y:S01]  /*7d90*/  R2UR UR13, R109 ;  /* 0x000000006d0d72ca */ /* 0x000fe200000e0000 */
[----:B--2---:R-:W-:Y:S04]  /*7da0*/  UIADD3 UR6, UP0, UPT, UR14, 0x780, URZ ;  /* 0x000007800e067890 */ /* 0x004fe8000ff1e0ff */
[----:B------:R-:W-:Y:S09]  /*7db0*/  UIADD3.X UR7, UPT, UPT, URZ, UR15, URZ, UP0, !UPT ;  /* 0x0000000fff077290 */ /* 0x000ff200087fe4ff */
[----:B------:R2:W-:Y:S02]  /*7dc0*/  UTMASTG.5D.IM2COL [UR8], [UR6] ;  /* 0x00000008060073b5 */ /* 0x0005e40008060000 */
[----:B--2---:R0:W-:Y:S02]  /*7dd0*/  UTMACMDFLUSH ;  /* 0x00000000000079b7 */ /* 0x0041e40000000000 */
.L_x_102:
[----:B------:R-:W-:Y:S05]  /*7de0*/  BSYNC.RECONVERGENT B0 ;  /* 0x0000000000007941 */ /* 0x000fea0003800200 */
.L_x_101:
[----:B------:R-:W-:Y:S01]  /*7df0*/  MOV R0, UR40 ;  /* 0x0000002800007c02 */ /* 0x000fe20008000f00 */
[----:B------:R-:W-:Y:S01]  /*7e00*/  UIADD3 UR4, UPT, UPT, UR42, 0x1, URZ ;  /* 0x000000012a047890 */ /* 0x000fe2000fffe0ff */
[----:B------:R-:W-:Y:S05]  /*7e10*/  BSSY.RECONVERGENT B0, `(.L_x_103) ;  /* 0x0000005000007945 */ /* 0x000fea0003800200 */
[----:B------:R-:W-:Y:S02]  /*7e20*/  MOV R2, UR4 ;  /* 0x0000000400027c02 */ /* 0x000fe40008000f00 */
[----:B------:R-:W-:Y:S01]  /*7e30*/  MOV R46, UR4 ;  /* 0x00000004002e7c02 */ /* 0x000fe20008000f00 */
[----:B------:R-:W-:Y:S05]  /*7e40*/  @P0 BRA `(.L_x_104) ;  /* 0x0000000000040947 */ /* 0x000fea0003800000 */
[----:B------:R-:W-:Y:S04]  /*7e50*/  DEPBAR.LE SB0, 0x1 ;  /* 0x000080400000791a */ /* 0x000fe80000000000 */
.L_x_104:
[----:B------:R-:W-:Y:S05]  /*7e60*/  BSYNC.RECONVERGENT B0 ;  /* 0x0000000000007941 */ /* 0x000fea0003800200 */
.L_x_103:
[----:B------:R-:W-:Y:S01]  /*7e70*/  BAR.SYNC.DEFER_BLOCKING 0x1, 0x80 ;  /* 0x0042000000007b1d */ /* 0x000fe20000010000 */
[----:B------:R-:W-:Y:S01]  /*7e80*/  ISETP.NE.AND P0, PT, R2, 0x3, PT ;  /* 0x000000030200780c */ /* 0x000fe20003f05270 */
[----:B------:R-:W-:Y:S03]  /*7e90*/  UISETP.NE.AND UP0, UPT, UR51, -0x2, UPT ;  /* 0xfffffffe3300788c */ /* 0x000fe6000bf05270 */
[----:B------:R-:W-:Y:S01]  /*7ea0*/  ISETP.EQ.XOR P1, PT, R0, 0x3, !P0 ;  /* 0x000000030000780c */ /* 0x000fe20004722a70 */
[----:B------:R-:W-:Y:S01]  /*7eb0*/  VIADD R0, R36, 0x1 ;  /* 0x0000000124007836 */ /* 0x000fe20000000000 */
[----:B------:R-:W-:Y:S02]  /*7ec0*/  SEL R46, R46, RZ, P0 ;  /* 0x000000ff2e2e7207 */ /* 0x000fe40000000000 */
[----:B------:R-:W-:Y:S04]  /*7ed0*/  SEL R3, RZ, 0x1, !P1 ;  /* 0x00000001ff037807 */ /* 0x000fe80004800000 */
[----:B------:R-:W-:Y:S01]  /*7ee0*/  LOP3.LUT R88, R88, R3, RZ, 0x3c, !PT ;  /* 0x0000000358587212 */ /* 0x000fe200078e3cff */
[----:B------:R-:W-:Y:S06]  /*7ef0*/  BRA.U !UP0, `(.L_x_105) ;  /* 0x00000001082c7547 */ /* 0x000fec000b800000 */
[----:B------:R-:W-:Y:S01]  /*7f00*/  ISETP.NE.AND P2, PT, R113, RZ, PT ;  /* 0x000000ff7100720c */ /* 0x000fe20003f45270 */
[----:B------:R-:W2:Y:S01]  /*7f10*/  S2R R2, SR_CgaCtaId ;  /* 0x0000000000027919 */ /* 0x000ea20000008800 */
[----:B------:R-:W-:Y:S11]  /*7f20*/  IMAD.U32 R3, RZ, RZ, UR52 ;  /* 0x00000034ff037e24 */ /* 0x000ff6000f8e00ff */
        /* <DEDUP_REMOVED lines=8> */
.L_x_105:
[----:B------:R-:W-:Y:S01]  /*7fb0*/  R2UR UR5, R84 ;  /* 0x00000000540572ca */ /* 0x000fe200000e0000 */
[----:B------:R-:W-:Y:S01]  /*7fc0*/  UISETP.NE.AND UP0, UPT, UR55, URZ, UPT ;  /* 0x000000ff3700728c */ /* 0x000fe2000bf05270 */
[----:B------:R-:W-:Y:S01]  /*7fd0*/  R2UR UR4, R85 ;  /* 0x00000000550472ca */ /* 0x000fe200000e0000 */
[----:B------:R-:W-:Y:S01]  /*7fe0*/  IMAD.MOV.U32 R17, RZ, RZ, R105 ;  /* 0x000000ffff117224 */ /* 0x000fe200078e0069 */
[----:B------:R-:W-:Y:S01]  /*7ff0*/  ISETP.NE.AND P0, PT, R0, 0x2, PT ;  /* 0x000000020000780c */ /* 0x000fe20003f05270 */
[----:B------:R-:W-:Y:S01]  /*8000*/  UIADD3 UR51, UPT, UPT, UR51, 0x2, URZ ;  /* 0x0000000233337890 */ /* 0x000fe2000fffe0ff */
[----:B------:R-:W-:Y:S02]  /*8010*/  LOP3.LUT R86, R86, 0x1, RZ, 0x3c, !PT ;  /* 0x0000000156567812 */ /* 0x000fe400078e3cff */
[----:B--2---:R-:W-:Y:S02]  /*8020*/  SEL R2, RZ, 0x1, P0 ;  /* 0x00000001ff027807 */ /* 0x004fe40000000000 */
[----:B------:R-:W-:Y:S02]  /*8030*/  SEL R36, R0, RZ, P0 ;  /* 0x000000ff00247207 */ /* 0x000fe40000000000 */
[----:B------:R-:W-:Y:S01]  /*8040*/  LOP3.LUT R87, R87, R2, RZ, 0x3c, !PT ;  /* 0x0000000257577212 */ /* 0x000fe200078e3cff */
[----:B------:R-:W-:Y:S02]  /*8050*/  UIADD3 UR22, UPT, UPT, UR36, UR5, URZ ;  /* 0x0000000524167290 */ /* 0x000fe4000fffe0ff */
[----:B------:R-:W-:Y:S01]  /*8060*/  UIADD3 UR50, UPT, UPT, UR37, UR4, URZ ;  /* 0x0000000425327290 */ /* 0x000fe2000fffe0ff */
[----:B------:R-:W-:Y:S11]  /*8070*/  BRA.U UP0, `(.L_x_106) ;  /* 0xffffffd500247547 */ /* 0x000ff6000b83ffff */
[----:B------:R-:W-:-:S13]  /*8080*/  ISETP.NE.AND P1, PT, R98, RZ, PT ;  /* 0x000000ff6200720c */ /* 0x000fda0003f25270 */
[----:B------:R-:W-:Y:S05]  /*8090*/  @!P1 BRA `(.L_x_107) ;  /* 0x0000000000489947 */ /* 0x000fea0003800000 */
[----:B------:R-:W2:Y:S02]  /*80a0*/  LDCU.64 UR4, c[0x0][0x990] ;  /* 0x00013200ff0477ac */ /* 0x000ea40008000a00 */
[----:B--2---:R-:W-:-:S04]  /*80b0*/  UISETP.NE.U32.AND UP0, UPT, UR4, URZ, UPT ;  /* 0x000000ff0400728c */ /* 0x004fc8000bf05070 */
[----:B------:R-:W-:-:S09]  /*80c0*/  UISETP.NE.AND.EX UP0, UPT, UR5, URZ, UPT, UP0 ;  /* 0x000000ff0500728c */ /* 0x000fd2000bf05300 */
[----:B------:R-:W-:Y:S05]  /*80d0*/  BRA.U UP0, `(.L_x_108) ;  /* 0x00000001000c7547 */ /* 0x000fea000b800000 */
[----:B------:R-:W-:-:S13]  /*80e0*/  FSETP.NEU.AND P0, PT, R41, RZ, PT ;  /* 0x000000ff2900720b */ /* 0x000fda0003f0d000 */
[----:B------:R-:W-:Y:S05]  /*80f0*/  @!P0 EXIT ;  /* 0x000000000000894d */ /* 0x000fea0003800000 */
[----:B------:R-:W-:Y:S05]  /*8100*/  BRA `(.L_x_107) ;  /* 0x00000000002c7947 */ /* 0x000fea0003800000 */
.L_x_108:
[----:B------:R-:W-:Y:S01]  /*8110*/  ISETP.NE.AND P0, PT, R112, RZ, PT ;  /* 0x000000ff7000720c */ /* 0x000fe20003f05270 */
[----:B------:R-:W-:-:S12]  /*8120*/  BSSY.RECONVERGENT B0, `(.L_x_107) ;  /* 0x0000009000007945 */ /* 0x000fd80003800200 */
[----:B------:R-:W-:Y:S05]  /*8130*/  @P0 BRA `(.L_x_109) ;  /* 0x0000000000140947 */ /* 0x000fea0003800000 */
[----:B------:R-:W2:Y:S02]  /*8140*/  LDCU.64 UR4, c[0x0][0x988] ;  /* 0x00013100ff0477ac */ /* 0x000ea40008000a00 */
[----:B--2---:R-:W-:-:S04]  /*8150*/  ISETP.NE.U32.AND P0, PT, RZ, UR4, PT ;  /* 0x00000004ff007c0c */ /* 0x004fc8000bf05070 */
[----:B------:R-:W-:-:S13]  /*8160*/  ISETP.NE.AND.EX P0, PT, RZ, UR5, PT, P0 ;  /* 0x00000005ff007c0c */ /* 0x000fda000bf05300 */
[----:B------:R-:W-:Y:S05]  /*8170*/  @!P0 EXIT ;  /* 0x000000000000894d */ /* 0x000fea0003800000 */
[----:B------:R-:W-:Y:S05]  /*8180*/  BRA `(.L_x_110) ;  /* 0x0000000000087947 */ /* 0x000fea0003800000 */
.L_x_109:
[----:B------:R-:W-:-:S13]  /*8190*/  FSETP.NEU.AND P0, PT, R41, RZ, PT ;  /* 0x000000ff2900720b */ /* 0x000fda0003f0d000 */
[----:B------:R-:W-:Y:S05]  /*81a0*/  @!P0 EXIT ;  /* 0x000000000000894d */ /* 0x000fea0003800000 */
.L_x_110:
[----:B------:R-:W-:Y:S05]  /*81b0*/  BSYNC.RECONVERGENT B0 ;  /* 0x0000000000007941 */ /* 0x000fea0003800200 */
.L_x_107:
[----:B------:R-:W2:Y:S01]  /*81c0*/  S2UR UR5, SR_CgaCtaId ;  /* 0x00000000000579c3 */ /* 0x000ea20000008800 */
[----:B------:R-:W-:Y:S01]  /*81d0*/  ULEA UR4, UR52, UR49, 0x3 ;  /* 0x0000003134047291 */ /* 0x000fe2000f8e18ff */
[----:B------:R-:W-:-:S04]  /*81e0*/  DEPBAR.LE SB0, 0x0 ;  /* 0x000080000000791a */ /* 0x000fc80000000000 */
[----:B------:R-:W-:-:S04]  /*81f0*/  UIADD3 UR4, UPT, UPT, UR4, 0x98, URZ ;  /* 0x0000009804047890 */ /* 0x000fc8000fffe0ff */
[----:B--2---:R-:W-:-:S09]  /*8200*/  UPRMT UR4, UR5, 0x654, UR4 ;  /* 0x0000065405047896 */ /* 0x004fd20008000004 */
[----:B------:R-:W-:Y:S01]  /*8210*/  SYNCS.ARRIVE.TRANS64.RED.A1T0 RZ, [UR4], RZ ;  /* 0x000000ffffff79a7 */ /* 0x000fe20008100404 */
[----:B------:R-:W-:Y:S05]  /*8220*/  EXIT ;  /* 0x000000000000794d */ /* 0x000fea0003800000 */
.L_x_19:
[----:B------:R-:W-:Y:S07]  /*8230*/  MOV R0, UR9 ;  /* 0x0000000900007c02 */ /* 0x000fee0008000f00 */
.L_x_111:
[----:B--2---:R2:W3:Y:S02]  /*8240*/  SYNCS.PHASECHK.TRANS64.TRYWAIT P0, [R0+URZ+0x40], R5 ;  /* 0x00004005000075a7 */ /* 0x0044e400080011ff */
[----:B---3--:R-:W-:Y:S05]  /*8250*/  @!P0 NANOSLEEP.SYNCS 0x989680 ;  /* 0x009896800000895d */ /* 0x008fea0003900000 */
[----:B------:R-:W3:Y:S02]  /*8260*/  @!P0 SYNCS.PHASECHK.TRANS64 P0, [R0+URZ+0x40], R5 ;  /* 0x00004005000085a7 */ /* 0x000ee400080010ff */
[----:B---3--:R-:W-:Y:S05]  /*8270*/  @!P0 BRA `(.L_x_111) ;  /* 0xfffffffc00f08947 */ /* 0x008fea000383ffff */
[----:B------:R-:W-:Y:S05]  /*8280*/  BRA `(.L_x_18) ;  /* 0xffffff9400987947 */ /* 0x000fea000383ffff */
.L_x_25:
[----:B------:R-:W-:Y:S07]  /*8290*/  MOV R0, UR9 ;  /* 0x0000000900007c02 */ /* 0x000fee0008000f00 */
.L_x_112:
[----:B--2---:R2:W4:Y:S02]  /*82a0*/  SYNCS.PHASECHK.TRANS64.TRYWAIT P0, [R0+URZ+0x40], R5 ;  /* 0x00004005000075a7 */ /* 0x00452400080011ff */
[----:B----4-:R-:W-:Y:S05]  /*82b0*/  @!P0 NANOSLEEP.SYNCS 0x989680 ;  /* 0x009896800000895d */ /* 0x010fea0003900000 */
[----:B------:R-:W4:Y:S02]  /*82c0*/  @!P0 SYNCS.PHASECHK.TRANS64 P0, [R0+URZ+0x40], R5 ;  /* 0x00004005000085a7 */ /* 0x000f2400080010ff */
[----:B----4-:R-:W-:Y:S05]  /*82d0*/  @!P0 BRA `(.L_x_112) ;  /* 0xfffffffc00f08947 */ /* 0x010fea000383ffff */
[----:B------:R-:W-:Y:S05]  /*82e0*/  BRA `(.L_x_24) ;  /* 0xffffff9c00287947 */ /* 0x000fea000383ffff */
.L_x_29:
[----:B------:R-:W-:-:S07]  /*82f0*/  MOV R0, UR30 ;  /* 0x0000001e00007c02 */ /* 0x000fce0008000f00 */
.L_x_113:
[----:B-1----:R1:W2:Y:S02]  /*8300*/  SYNCS.PHASECHK.TRANS64.TRYWAIT P0, [R0+URZ+0xc0], R3 ;  /* 0x0000c003000075a7 */ /* 0x0022a400080011ff */
[----:B--2---:R-:W-:Y:S05]  /*8310*/  @!P0 NANOSLEEP.SYNCS 0x989680 ;  /* 0x009896800000895d */ /* 0x004fea0003900000 */
[----:B------:R-:W2:Y:S02]  /*8320*/  @!P0 SYNCS.PHASECHK.TRANS64 P0, [R0+URZ+0xc0], R3 ;  /* 0x0000c003000085a7 */ /* 0x000ea400080010ff */
[----:B--2---:R-:W-:Y:S05]  /*8330*/  @!P0 BRA `(.L_x_113) ;  /* 0xfffffffc00f08947 */ /* 0x004fea000383ffff */
[----:B------:R-:W-:Y:S05]  /*8340*/  BRA `(.L_x_114) ;  /* 0xffffff9c00f87947 */ /* 0x000fea000383ffff */
.L_x_33:
[----:B------:R-:W-:-:S07]  /*8350*/  MOV R0, UR4 ;  /* 0x0000000400007c02 */ /* 0x000fce0008000f00 */
.L_x_115:
[----:B-1----:R1:W2:Y:S02]  /*8360*/  SYNCS.PHASECHK.TRANS64.TRYWAIT P0, [R0+URZ], R3 ;  /* 0x00000003000075a7 */ /* 0x0022a400080011ff */
[----:B--2---:R-:W-:Y:S05]  /*8370*/  @!P0 NANOSLEEP.SYNCS 0x989680 ;  /* 0x009896800000895d */ /* 0x004fea0003900000 */
[----:B------:R-:W2:Y:S02]  /*8380*/  @!P0 SYNCS.PHASECHK.TRANS64 P0, [R0+URZ], R3 ;  /* 0x00000003000085a7 */ /* 0x000ea400080010ff */
[----:B--2---:R-:W-:Y:S05]  /*8390*/  @!P0 BRA `(.L_x_115) ;  /* 0xfffffffc00f08947 */ /* 0x004fea000383ffff */
[----:B------:R-:W-:Y:S05]  /*83a0*/  BRA `(.L_x_116) ;  /* 0xffffffa400907947 */ /* 0x000fea000383ffff */
.L_x_34:
[----:B------:R-:W-:-:S07]  /*83b0*/  MOV R0, UR5 ;  /* 0x0000000500007c02 */ /* 0x000fce0008000f00 */
.L_x_117:
[----:B-1----:R1:W2:Y:S02]  /*83c0*/  SYNCS.PHASECHK.TRANS64.TRYWAIT P0, [R0+URZ], R3 ;  /* 0x00000003000075a7 */ /* 0x0022a400080011ff */
[----:B--2---:R-:W-:Y:S05]  /*83d0*/  @!P0 NANOSLEEP.SYNCS 0x989680 ;  /* 0x009896800000895d */ /* 0x004fea0003900000 */
[----:B------:R-:W2:Y:S02]  /*83e0*/  @!P0 SYNCS.PHASECHK.TRANS64 P0, [R0+URZ], R3 ;  /* 0x00000003000085a7 */ /* 0x000ea400080010ff */
[----:B--2---:R-:W-:Y:S05]  /*83f0*/  @!P0 BRA `(.L_x_117) ;  /* 0xfffffffc00f08947 */ /* 0x004fea000383ffff */
[----:B------:R-:W-:Y:S05]  /*8400*/  BRA `(.L_x_118) ;  /* 0xffffffa400a07947 */ /* 0x000fea000383ffff */
.L_x_35:
[----:B------:R-:W-:-:S07]  /*8410*/  MOV R0, UR5 ;  /* 0x0000000500007c02 */ /* 0x000fce0008000f00 */
.L_x_119:
[----:B-1----:R1:W2:Y:S02]  /*8420*/  SYNCS.PHASECHK.TRANS64.TRYWAIT P0, [R0+URZ], R3 ;  /* 0x00000003000075a7 */ /* 0x0022a400080011ff */
[----:B--2---:R-:W-:Y:S05]  /*8430*/  @!P0 NANOSLEEP.SYNCS 0x989680 ;  /* 0x009896800000895d */ /* 0x004fea0003900000 */
[----:B------:R-:W2:Y:S02]  /*8440*/  @!P0 SYNCS.PHASECHK.TRANS64 P0, [R0+URZ], R3 ;  /* 0x00000003000085a7 */ /* 0x000ea400080010ff */
[----:B--2---:R-:W-:Y:S05]  /*8450*/  @!P0 BRA `(.L_x_119) ;  /* 0xfffffffc00f08947 */ /* 0x004fea000383ffff */
[----:B------:R-:W-:Y:S05]  /*8460*/  BRA `(.L_x_120) ;  /* 0xffffffa400b07947 */ /* 0x000fea000383ffff */
.L_x_36:
[----:B------:R-:W-:-:S07]  /*8470*/  MOV R0, UR5 ;  /* 0x0000000500007c02 */ /* 0x000fce0008000f00 */
.L_x_121:
[----:B-1----:R1:W2:Y:S02]  /*8480*/  SYNCS.PHASECHK.TRANS64.TRYWAIT P0, [R0+URZ], R3 ;  /* 0x00000003000075a7 */ /* 0x0022a400080011ff */
[----:B--2---:R-:W-:Y:S05]  /*8490*/  @!P0 NANOSLEEP.SYNCS 0x989680 ;  /* 0x009896800000895d */ /* 0x004fea0003900000 */
[----:B------:R-:W2:Y:S02]  /*84a0*/  @!P0 SYNCS.PHASECHK.TRANS64 P0, [R0+URZ], R3 ;  /* 0x00000003000085a7 */ /* 0x000ea400080010ff */
[----:B--2---:R-:W-:Y:S05]  /*84b0*/  @!P0 BRA `(.L_x_121) ;  /* 0xfffffffc00f08947 */ /* 0x004fea000383ffff */
[----:B------:R-:W-:Y:S05]  /*84c0*/  BRA `(.L_x_122) ;  /* 0xffffffa400c07947 */ /* 0x000fea000383ffff */
.L_x_37:
[----:B------:R-:W-:-:S07]  /*84d0*/  MOV R0, UR5 ;  /* 0x0000000500007c02 */ /* 0x000fce0008000f00 */
.L_x_123:
[----:B-1----:R1:W2:Y:S02]  /*84e0*/  SYNCS.PHASECHK.TRANS64.TRYWAIT P0, [R0+URZ], R3 ;  /* 0x00000003000075a7 */ /* 0x0022a400080011ff */
[----:B--2---:R-:W-:Y:S05]  /*84f0*/  @!P0 NANOSLEEP.SYNCS 0x989680 ;  /* 0x009896800000895d */ /* 0x004fea0003900000 */
[----:B------:R-:W2:Y:S02]  /*8500*/  @!P0 SYNCS.PHASECHK.TRANS64 P0, [R0+URZ], R3 ;  /* 0x00000003000085a7 */ /* 0x000ea400080010ff */
[----:B--2---:R-:W-:Y:S05]  /*8510*/  @!P0 BRA `(.L_x_123) ;  /* 0xfffffffc00f08947 */ /* 0x004fea000383ffff */
[----:B------:R-:W-:Y:S05]  /*8520*/  BRA `(.L_x_124) ;  /* 0xffffffa400d07947 */ /* 0x000fea000383ffff */
.L_x_38:
[----:B------:R-:W-:-:S07]  /*8530*/  MOV R0, UR5 ;  /* 0x0000000500007c02 */ /* 0x000fce0008000f00 */
.L_x_125:
[----:B-1----:R1:W2:Y:S02]  /*8540*/  SYNCS.PHASECHK.TRANS64.TRYWAIT P0, [R0+URZ], R3 ;  /* 0x00000003000075a7 */ /* 0x0022a400080011ff */
[----:B--2---:R-:W-:Y:S05]  /*8550*/  @!P0 NANOSLEEP.SYNCS 0x989680 ;  /* 0x009896800000895d */ /* 0x004fea0003900000 */
[----:B------:R-:W2:Y:S02]  /*8560*/  @!P0 SYNCS.PHASECHK.TRANS64 P0, [R0+URZ], R3 ;  /* 0x00000003000085a7 */ /* 0x000ea400080010ff */
[----:B--2---:R-:W-:Y:S05]  /*8570*/  @!P0 BRA `(.L_x_125) ;  /* 0xfffffffc00f08947 */ /* 0x004fea000383ffff */
[----:B------:R-:W-:Y:S05]  /*8580*/  BRA `(.L_x_126) ;  /* 0xffffffa400e07947 */ /* 0x000fea000383ffff */
.L_x_39:
[----:B------:R-:W-:-:S07]  /*8590*/  MOV R0, UR5 ;  /* 0x0000000500007c02 */ /* 0x000fce0008000f00 */
.L_x_127:
[----:B-1----:R1:W2:Y:S02]  /*85a0*/  SYNCS.PHASECHK.TRANS64.TRYWAIT P0, [R0+URZ], R3 ;  /* 0x00000003000075a7 */ /* 0x0022a400080011ff */
[----:B--2---:R-:W-:Y:S05]  /*85b0*/  @!P0 NANOSLEEP.SYNCS 0x989680 ;  /* 0x009896800000895d */ /* 0x004fea0003900000 */
[----:B------:R-:W2:Y:S02]  /*85c0*/  @!P0 SYNCS.PHASECHK.TRANS64 P0, [R0+URZ], R3 ;  /* 0x00000003000085a7 */ /* 0x000ea400080010ff */
[----:B--2---:R-:W-:Y:S05]  /*85d0*/  @!P0 BRA `(.L_x_127) ;  /* 0xfffffffc00f08947 */ /* 0x004fea000383ffff */
[----:B------:R-:W-:Y:S05]  /*85e0*/  BRA `(.L_x_128) ;  /* 0xffffffa400f07947 */ /* 0x000fea000383ffff */
.L_x_42:
[----:B------:R-:W-:-:S07]  /*85f0*/  MOV R4, UR4 ;  /* 0x0000000400047c02 */ /* 0x000fce0008000f00 */
.L_x_129:
[----:B--2---:R2:W3:Y:S02]  /*8600*/  SYNCS.PHASECHK.TRANS64.TRYWAIT P1, [R4+URZ+0xc8], R7 ;  /* 0x0000c807040075a7 */ /* 0x0044e400080211ff */
[----:B---3--:R-:W-:Y:S05]  /*8610*/  @!P1 NANOSLEEP.SYNCS 0x989680 ;  /* 0x009896800000995d */ /* 0x008fea0003900000 */
[----:B------:R-:W3:Y:S02]  /*8620*/  @!P1 SYNCS.PHASECHK.TRANS64 P1, [R4+URZ+0xc8], R7 ;  /* 0x0000c807040095a7 */ /* 0x000ee400080210ff */
[----:B---3--:R-:W-:Y:S05]  /*8630*/  @!P1 BRA `(.L_x_129) ;  /* 0xfffffffc00f09947 */ /* 0x008fea000383ffff */
[----:B------:R-:W-:Y:S05]  /*8640*/  BRA `(.L_x_130) ;  /* 0xffffffa800607947 */ /* 0x000fea000383ffff */
.L_x_43:
[----:B--2---:R-:W-:-:S07]  /*8650*/  MOV R4, UR4 ;  /* 0x0000000400047c02 */ /* 0x004fce0008000f00 */
.L_x_131:
[----:B--2---:R2:W3:Y:S02]  /*8660*/  SYNCS.PHASECHK.TRANS64.TRYWAIT P1, [R4+URZ+0xc0], R5 ;  /* 0x0000c005040075a7 */ /* 0x0044e400080211ff */
[----:B---3--:R-:W-:Y:S05]  /*8670*/  @!P1 NANOSLEEP.SYNCS 0x989680 ;  /* 0x009896800000995d */ /* 0x008fea0003900000 */
[----:B------:R-:W3:Y:S02]  /*8680*/  @!P1 SYNCS.PHASECHK.TRANS64 P1, [R4+URZ+0xc0], R5 ;  /* 0x0000c005040095a7 */ /* 0x000ee400080210ff */
[----:B---3--:R-:W-:Y:S05]  /*8690*/  @!P1 BRA `(.L_x_131) ;  /* 0xfffffffc00f09947 */ /* 0x008fea000383ffff */
[----:B------:R-:W-:Y:S05]  /*86a0*/  BRA `(.L_x_132) ;  /* 0xffffffa800687947 */ /* 0x000fea000383ffff */
.L_x_51:
[----:B------:R-:W-:-:S07]  /*86b0*/  MOV R0, UR20 ;  /* 0x0000001400007c02 */ /* 0x000fce0008000f00 */
.L_x_133:
[----:B-1----:R1:W2:Y:S02]  /*86c0*/  SYNCS.PHASECHK.TRANS64.TRYWAIT P0, [R0+URZ+0xc0], R5 ;  /* 0x0000c005000075a7 */ /* 0x0022a400080011ff */
[----:B--2---:R-:W-:Y:S05]  /*86d0*/  @!P0 NANOSLEEP.SYNCS 0x989680 ;  /* 0x009896800000895d */ /* 0x004fea0003900000 */
[----:B------:R-:W2:Y:S02]  /*86e0*/  @!P0 SYNCS.PHASECHK.TRANS64 P0, [R0+URZ+0xc0], R5 ;  /* 0x0000c005000085a7 */ /* 0x000ea400080010ff */
[----:B--2---:R-:W-:Y:S05]  /*86f0*/  @!P0 BRA `(.L_x_133) ;  /* 0xfffffffc00f08947 */ /* 0x004fea000383ffff */
[----:B------:R-:W-:Y:S05]  /*8700*/  BRA `(.L_x_134) ;  /* 0xffffffac00f07947 */ /* 0x000fea000383ffff */
.L_x_52:
[----:B------:R-:W-:-:S07]  /*8710*/  MOV R5, UR24 ;  /* 0x0000001800057c02 */ /* 0x000fce0008000f00 */
.L_x_135:
[----:B-1----:R1:W2:Y:S02]  /*8720*/  SYNCS.PHASECHK.TRANS64.TRYWAIT P0, [R5+URZ+0xe0], R0 ;  /* 0x0000e000050075a7 */ /* 0x0022a400080011ff */
[----:B--2---:R-:W-:Y:S05]  /*8730*/  @!P0 NANOSLEEP.SYNCS 0x989680 ;  /* 0x009896800000895d */ /* 0x004fea0003900000 */
[----:B------:R-:W2:Y:S02]  /*8740*/  @!P0 SYNCS.PHASECHK.TRANS64 P0, [R5+URZ+0xe0], R0 ;  /* 0x0000e000050085a7 */ /* 0x000ea400080010ff */
[----:B--2---:R-:W-:Y:S05]  /*8750*/  @!P0 BRA `(.L_x_135) ;  /* 0xfffffffc00f08947 */ /* 0x004fea000383ffff */
[----:B------:R-:W-:Y:S05]  /*8760*/  BRA `(.L_x_136) ;  /* 0xffffffb0000c7947 */ /* 0x000fea000383ffff */
.L_x_55:
[----:B-1----:R-:W-:Y:S07]  /*8770*/  MOV R0, UR18 ;  /* 0x0000001200007c02 */ /* 0x002fee0008000f00 */
.L_x_137:
[----:B-1----:R1:W2:Y:S02]  /*8780*/  SYNCS.PHASECHK.TRANS64.TRYWAIT P0, [R0+URZ], R5 ;  /* 0x00000005000075a7 */ /* 0x0022a400080011ff */
[----:B--2---:R-:W-:Y:S05]  /*8790*/  @!P0 NANOSLEEP.SYNCS 0x989680 ;  /* 0x009896800000895d */ /* 0x004fea0003900000 */
[----:B------:R-:W2:Y:S02]  /*87a0*/  @!P0 SYNCS.PHASECHK.TRANS64 P0, [R0+URZ], R5 ;  /* 0x00000005000085a7 */ /* 0x000ea400080010ff */
[----:B--2---:R-:W-:Y:S05]  /*87b0*/  @!P0 BRA `(.L_x_137) ;  /* 0xfffffffc00f08947 */ /* 0x004fea000383ffff */
[----:B------:R-:W-:Y:S05]  /*87c0*/  BRA `(.L_x_54) ;  /* 0xffffffb000307947 */ /* 0x000fea000383ffff */
.L_x_58:
[----:B------:R-:W-:-:S07]  /*87d0*/  MOV R0, UR4 ;  /* 0x0000000400007c02 */ /* 0x000fce0008000f00 */
.L_x_138:
[----:B-1----:R1:W3:Y:S02]  /*87e0*/  SYNCS.PHASECHK.TRANS64.TRYWAIT P0, [R0+URZ], R3 ;  /* 0x00000003000075a7 */ /* 0x0022e400080011ff */
[----:B---3--:R-:W-:Y:S05]  /*87f0*/  @!P0 NANOSLEEP.SYNCS 0x989680 ;  /* 0x009896800000895d */ /* 0x008fea0003900000 */
[----:B------:R-:W3:Y:S02]  /*8800*/  @!P0 SYNCS.PHASECHK.TRANS64 P0, [R0+URZ], R3 ;  /* 0x00000003000085a7 */ /* 0x000ee400080010ff */
[----:B---3--:R-:W-:Y:S05]  /*8810*/  @!P0 BRA `(.L_x_138) ;  /* 0xfffffffc00f08947 */ /* 0x008fea000383ffff */
[----:B------:R-:W-:Y:S05]  /*8820*/  BRA `(.L_x_139) ;  /* 0xffffffb4002c7947 */ /* 0x000fea000383ffff */
.L_x_59:
[----:B------:R-:W-:-:S07]  /*8830*/  MOV R0, UR4 ;  /* 0x0000000400007c02 */ /* 0x000fce0008000f00 */
.L_x_140:
[----:B-1----:R1:W2:Y:S02]  /*8840*/  SYNCS.PHASECHK.TRANS64.TRYWAIT P0, [R0+URZ], R3 ;  /* 0x00000003000075a7 */ /* 0x0022a400080011ff */
[----:B--2---:R-:W-:Y:S05]  /*8850*/  @!P0 NANOSLEEP.SYNCS 0x989680 ;  /* 0x009896800000895d */ /* 0x004fea0003900000 */
[----:B------:R-:W2:Y:S02]  /*8860*/  @!P0 SYNCS.PHASECHK.TRANS64 P0, [R0+URZ], R3 ;  /* 0x00000003000085a7 */ /* 0x000ea400080010ff */
[----:B--2---:R-:W-:Y:S05]  /*8870*/  @!P0 BRA `(.L_x_140) ;  /* 0xfffffffc00f08947 */ /* 0x004fea000383ffff */
[----:B------:R-:W-:Y:S05]  /*8880*/  BRA `(.L_x_141) ;  /* 0xffffffb400387947 */ /* 0x000fea000383ffff */
.L_x_64:
[----:B------:R-:W-:Y:S07]  /*8890*/  MOV R0, UR24 ;  /* 0x0000001800007c02 */ /* 0x000fee0008000f00 */
.L_x_142:
[----:B--2---:R2:W4:Y:S02]  /*88a0*/  SYNCS.PHASECHK.TRANS64.TRYWAIT P0, [R0+URZ+0xc0], R5 ;  /* 0x0000c005000075a7 */ /* 0x00452400080011ff */
[----:B----4-:R-:W-:Y:S05]  /*88b0*/  @!P0 NANOSLEEP.SYNCS 0x989680 ;  /* 0x009896800000895d */ /* 0x010fea0003900000 */
[----:B------:R-:W4:Y:S02]  /*88c0*/  @!P0 SYNCS.PHASECHK.TRANS64 P0, [R0+URZ+0xc0], R5 ;  /* 0x0000c005000085a7 */ /* 0x000f2400080010ff */
[----:B----4-:R-:W-:Y:S05]  /*88d0*/  @!P0 BRA `(.L_x_142) ;  /* 0xfffffffc00f08947 */ /* 0x010fea000383ffff */
[----:B------:R-:W-:Y:S05]  /*88e0*/  BRA `(.L_x_143) ;  /* 0xffffffb800747947 */ /* 0x000fea000383ffff */
.L_x_67:
[----:B------:R-:W-:Y:S07]  /*88f0*/  MOV R0, UR24 ;  /* 0x0000001800007c02 */ /* 0x000fee0008000f00 */
.L_x_144:
[----:B--2---:R2:W4:Y:S02]  /*8900*/  SYNCS.PHASECHK.TRANS64.TRYWAIT P3, [R0+URZ+0xb8], R15 ;  /* 0x0000b80f000075a7 */ /* 0x00452400080611ff */
[----:B----4-:R-:W-:Y:S05]  /*8910*/  @!P3 NANOSLEEP.SYNCS 0x989680 ;  /* 0x009896800000b95d */ /* 0x010fea0003900000 */
[----:B------:R-:W4:Y:S02]  /*8920*/  @!P3 SYNCS.PHASECHK.TRANS64 P3, [R0+URZ+0xb8], R15 ;  /* 0x0000b80f0000b5a7 */ /* 0x000f2400080610ff */
[----:B----4-:R-:W-:Y:S05]  /*8930*/  @!P3 BRA `(.L_x_144) ;  /* 0xfffffffc00f0b947 */ /* 0x010fea000383ffff */
[----:B------:R-:W-:Y:S05]  /*8940*/  BRA `(.L_x_66) ;  /* 0xffffffbc00d07947 */ /* 0x000fea000383ffff */
.L_x_70:
[----:B------:R-:W-:Y:S07]  /*8950*/  MOV R8, UR7 ;  /* 0x0000000700087c02 */ /* 0x000fee0008000f00 */
.L_x_145:
[----:B-1----:R1:W2:Y:S02]  /*8960*/  SYNCS.PHASECHK.TRANS64.TRYWAIT P1, [R8+URZ+0x98], R15 ;  /* 0x0000980f080075a7 */ /* 0x0022a400080211ff */
[----:B--2---:R-:W-:Y:S05]  /*8970*/  @!P1 NANOSLEEP.SYNCS 0x989680 ;  /* 0x009896800000995d */ /* 0x004fea0003900000 */
[----:B------:R-:W2:Y:S02]  /*8980*/  @!P1 SYNCS.PHASECHK.TRANS64 P1, [R8+URZ+0x98], R15 ;  /* 0x0000980f080095a7 */ /* 0x000ea400080210ff */
[----:B--2---:R-:W-:Y:S05]  /*8990*/  @!P1 BRA `(.L_x_145) ;  /* 0xfffffffc00f09947 */ /* 0x004fea000383ffff */
[----:B------:R-:W-:Y:S05]  /*89a0*/  BRA `(.L_x_146) ;  /* 0xffffffc000847947 */ /* 0x000fea000383ffff */
.L_x_71:
[----:B------:R-:W-:Y:S07]  /*89b0*/  MOV R5, UR4 ;  /* 0x0000000400057c02 */ /* 0x000fee0008000f00 */
.L_x_147:
[----:B-1----:R1:W2:Y:S02]  /*89c0*/  SYNCS.PHASECHK.TRANS64.TRYWAIT P0, [R5+URZ+0x98], R14 ;  /* 0x0000980e050075a7 */ /* 0x0022a400080011ff */
[----:B--2---:R-:W-:Y:S05]  /*89d0*/  @!P0 NANOSLEEP.SYNCS 0x989680 ;  /* 0x009896800000895d */ /* 0x004fea0003900000 */
[----:B------:R-:W2:Y:S02]  /*89e0*/  @!P0 SYNCS.PHASECHK.TRANS64 P0, [R5+URZ+0x98], R14 ;  /* 0x0000980e050085a7 */ /* 0x000ea400080010ff */
[----:B--2---:R-:W-:Y:S05]  /*89f0*/  @!P0 BRA `(.L_x_147) ;  /* 0xfffffffc00f08947 */ /* 0x004fea000383ffff */
[----:B------:R-:W-:Y:S05]  /*8a00*/  BRA `(.L_x_148) ;  /* 0xffffffc000f07947 */ /* 0x000fea000383ffff */
.L_x_73:
[----:B------:R-:W-:-:S07]  /*8a10*/  MOV R0, UR4 ;  /* 0x0000000400007c02 */ /* 0x000fce0008000f00 */
.L_x_149:
[----:B-1----:R1:W4:Y:S02]  /*8a20*/  SYNCS.PHASECHK.TRANS64.TRYWAIT P0, [R0+URZ], R3 ;  /* 0x00000003000075a7 */ /* 0x00232400080011ff */
[----:B----4-:R-:W-:Y:S05]  /*8a30*/  @!P0 NANOSLEEP.SYNCS 0x989680 ;  /* 0x009896800000895d */ /* 0x010fea0003900000 */
[----:B------:R-:W4:Y:S02]  /*8a40*/  @!P0 SYNCS.PHASECHK.TRANS64 P0, [R0+URZ], R3 ;  /* 0x00000003000085a7 */ /* 0x000f2400080010ff */
[----:B----4-:R-:W-:Y:S05]  /*8a50*/  @!P0 BRA `(.L_x_149) ;  /* 0xfffffffc00f08947 */ /* 0x010fea000383ffff */
[----:B------:R-:W-:Y:S05]  /*8a60*/  BRA `(.L_x_150) ;  /* 0xffffffc400787947 */ /* 0x000fea000383ffff */
.L_x_74:
[----:B-1----:R1:W4:Y:S02]  /*8a70*/  SYNCS.PHASECHK.TRANS64.TRYWAIT P0, [R2+URZ], R3 ;  /* 0x00000003020075a7 */ /* 0x00232400080011ff */
[----:B----4-:R-:W-:Y:S05]  /*8a80*/  @!P0 NANOSLEEP.SYNCS 0x989680 ;  /* 0x009896800000895d */ /* 0x010fea0003900000 */
[----:B------:R-:W4:Y:S02]  /*8a90*/  @!P0 SYNCS.PHASECHK.TRANS64 P0, [R2+URZ], R3 ;  /* 0x00000003020085a7 */ /* 0x000f2400080010ff */
[----:B----4-:R-:W-:Y:S05]  /*8aa0*/  @!P0 BRA `(.L_x_74) ;  /* 0xfffffffc00f08947 */ /* 0x010fea000383ffff */
[----:B------:R-:W-:Y:S05]  /*8ab0*/  BRA `(.L_x_151) ;  /* 0xffffffc400a47947 */ /* 0x000fea000383ffff */
.L_x_76:
[----:B------:R-:W-:Y:S07]  /*8ac0*/  MOV R0, UR49 ;  /* 0x0000003100007c02 */ /* 0x000fee0008000f00 */
.L_x_152:
[----:B-1----:R1:W2:Y:S02]  /*8ad0*/  SYNCS.PHASECHK.TRANS64.TRYWAIT P0, [R0+URZ+0xc0], R3 ;  /* 0x0000c003000075a7 */ /* 0x0022a400080011ff */
[----:B--2---:R-:W-:Y:S05]  /*8ae0*/  @!P0 NANOSLEEP.SYNCS 0x989680 ;  /* 0x009896800000895d */ /* 0x004fea0003900000 */
[----:B------:R-:W2:Y:S02]  /*8af0*/  @!P0 SYNCS.PHASECHK.TRANS64 P0, [R0+URZ+0xc0], R3 ;  /* 0x0000c003000085a7 */ /* 0x000ea400080010ff */
[----:B--2---:R-:W-:Y:S05]  /*8b00*/  @!P0 BRA `(.L_x_152) ;  /* 0xfffffffc00f08947 */ /* 0x004fea000383ffff */
[----:B------:R-:W-:Y:S05]  /*8b10*/  BRA `(.L_x_153) ;  /* 0xffffffc800887947 */ /* 0x000fea000383ffff */
.L_x_86:
[----:B-1----:R1:W2:Y:S02]  /*8b20*/  SYNCS.PHASECHK.TRANS64.TRYWAIT P1, [R0+URZ+0x80], R5 ;  /* 0x00008005000075a7 */ /* 0x0022a400080211ff */
[----:B--2---:R-:W-:Y:S05]  /*8b30*/  @!P1 NANOSLEEP.SYNCS 0x989680 ;  /* 0x009896800000995d */ /* 0x004fea0003900000 */
[----:B------:R-:W2:Y:S02]  /*8b40*/  @!P1 SYNCS.PHASECHK.TRANS64 P1, [R0+URZ+0x80], R5 ;  /* 0x00008005000095a7 */ /* 0x000ea400080210ff */
[----:B--2---:R-:W-:Y:S05]  /*8b50*/  @!P1 BRA `(.L_x_86) ;  /* 0xfffffffc00f09947 */ /* 0x004fea000383ffff */
[----:B------:R-:W-:Y:S05]  /*8b60*/  BRA `(.L_x_85) ;  /* 0xffffffd800687947 */ /* 0x000fea000383ffff */
.L_x_88:
[----:B-1----:R1:W3:Y:S02]  /*8b70*/  SYNCS.PHASECHK.TRANS64.TRYWAIT P0, [R102+URZ+0xd0], R3 ;  /* 0x0000d003660075a7 */ /* 0x0022e400080011ff */
[----:B---3--:R-:W-:Y:S05]  /*8b80*/  @!P0 NANOSLEEP.SYNCS 0x989680 ;  /* 0x009896800000895d */ /* 0x008fea0003900000 */
[----:B------:R-:W3:Y:S02]  /*8b90*/  @!P0 SYNCS.PHASECHK.TRANS64 P0, [R102+URZ+0xd0], R3 ;  /* 0x0000d003660085a7 */ /* 0x000ee400080010ff */
[----:B---3--:R-:W-:Y:S05]  /*8ba0*/  @!P0 BRA `(.L_x_88) ;  /* 0xfffffffc00f08947 */ /* 0x008fea000383ffff */
[----:B------:R-:W-:Y:S05]  /*8bb0*/  BRA `(.L_x_87) ;  /* 0xffffffd800a07947 */ /* 0x000fea000383ffff */
.L_x_99:
[----:B--2---:R2:W3:Y:S02]  /*8bc0*/  SYNCS.PHASECHK.TRANS64.TRYWAIT P0, [R3+URZ+0x80], R4 ;  /* 0x00008004030075a7 */ /* 0x0044e400080011ff */
[----:B---3--:R-:W-:Y:S05]  /*8bd0*/  @!P0 NANOSLEEP.SYNCS 0x989680 ;  /* 0x009896800000895d */ /* 0x008fea0003900000 */
[----:B------:R-:W3:Y:S02]  /*8be0*/  @!P0 SYNCS.PHASECHK.TRANS64 P0, [R3+URZ+0x80], R4 ;  /* 0x00008004030085a7 */ /* 0x000ee400080010ff */
[----:B---3--:R-:W-:Y:S05]  /*8bf0*/  @!P0 BRA `(.L_x_99) ;  /* 0xfffffffc00f08947 */ /* 0x008fea000383ffff */
[----:B------:R-:W-:Y:S05]  /*8c00*/  BRA `(.L_x_98) ;  /* 0xffffffe400a47947 */ /* 0x000fea000383ffff */
        .weak           $__internal_0_$__cuda_sm10x_tcgen05_guardrail_trap_col_being_dealloced_not_returned_by_alloc
        .type           $__internal_0_$__cuda_sm10x_tcgen05_guardrail_trap_col_being_dealloced_not_returned_by_alloc,@function
        .size           $__internal_0_$__cuda_sm10x_tcgen05_guardrail_trap_col_being_dealloced_not_returned_by_alloc,($__internal_1_$__cuda_sm10x_tcgen05_guardrail_trap_phase_invalid_during_alloc - $__internal_0_$__cuda_sm10x_tcgen05_guardrail_trap_col_being_dealloced_not_returned_by_alloc)
$__internal_0_$__cuda_sm10x_tcgen05_guardrail_trap_col_being_dealloced_not_returned_by_alloc:
[----:B------:R-:W-:Y:S05]  /*8c10*/  BPT.TRAP 0x1 ;  /* 0x000000040000795c */ /* 0x000fea0000300000 */
[----:B------:R-:W-:-:S04]  /*8c20*/  MOV R3, 0x0 ;  /* 0x0000000000037802 */ /* 0x000fc80000000f00 */
[----:B------:R-:W-:Y:S05]  /*8c30*/  RET.REL.NODEC R2 `(_ZN7cutlass13device_kernelINS_4conv6kernel13ConvUniversalINS1_16ConvProblemShapeILNS1_8OperatorE1ELi3EEENS1_10collective14CollectiveConvINS1_47MainloopSm100TmaUmmaWarpSpecializedImplicitGemmILS5_1ELi8ELi3ELi1ELi2EN4cute5tupleIJNSA_1CILi1EEESD_SD_EEEEENSB_IJNSC_ILi128EEENSC_ILi64EEENSB_IJSH_EEEEEENS_6half_tESK_NSA_8TiledMMAINSA_8MMA_AtomIJNSA_20SM100_MMA_F16BF16_SSISK_SK_fLi128ELi64ELNSA_4UMMA5MajorE0ELSP_1ELNSO_7ScaleInE0ELSQ_0EEEEEENSA_6LayoutISE_NSB_IJNSC_ILi0EEESU_SU_EEEEENSB_IJNSA_10UnderscoreESX_SX_EEEEENS7_6detail27Sm100ImplicitGemmTileTraitsINSA_20SM90_TMA_LOAD_IM2COLENSA_14ComposedLayoutINSA_7SwizzleILi3ELi4ELi3EEENSA_18smem_ptr_flag_bitsILi16EEENST_INSB_IJNSC_ILi8EEESH_EEENSB_IJSH_SD_EEEEEEEvEENS11_INSA_13SM90_TMA_LOADENS13_IS15_S17_NST_INSB_IJSH_S18_EEENSB_IJSD_SH_EEEEEEEvEEEENS_8epilogue10collective18CollectiveEpilogueINS1L_23Sm100TmaWarpSpecializedILi3ELi2ELi32ELb1ELb0EEEJSJ_NSB_IJNST_ISG_SD_EENST_INSC_ILi32EEESD_EEEEESK_NSB_IJNSB_IJllllEEESD_SU_EEESK_S1V_NS1L_6fusion15FusionCallbacksIS1P_NS1W_17LinearCombinationISK_fSK_fLNS_15FloatRoundStyleE2EEESJ_S1T_JEEENSA_5SM1004TMEM4LOAD26SM100_TMEM_LOAD_32dp32b32xES12_NS13_INS14_ILi2ELi4ELi3EEES17_NST_INSB_IJS18_S1R_EEENSB_IJS1R_SD_EEEEEEENSA_39AutoVectorizingCopyWithAssumedAlignmentILi128EEENSA_21SM90_TMA_STORE_IM2COLES2A_S2C_S2C_EEEvvEEEEvNT_6ParamsE) ;  /* 0xffffff7002f07950 */ /* 0x000fea0003c3ffff */
        .weak           $__internal_1_$__cuda_sm10x_tcgen05_guardrail_trap_phase_invalid_during_alloc
        .type           $__internal_1_$__cuda_sm10x_tcgen05_guardrail_trap_phase_invalid_during_alloc,@function
        .size           $__internal_1_$__cuda_sm10x_tcgen05_guardrail_trap_phase_invalid_during_alloc,($__internal_2_$__cuda_sm10x_tcgen05_guardrail_trap_unallocated_columns_being_dealloced - $__internal_1_$__cuda_sm10x_tcgen05_guardrail_trap_phase_invalid_during_alloc)
$__internal_1_$__cuda_sm10x_tcgen05_guardrail_trap_phase_invalid_during_alloc:
[----:B------:R-:W-:Y:S05]  /*8c40*/  BPT.TRAP 0x1 ;  /* 0x000000040000795c */ /* 0x000fea0000300000 */
[----:B------:R-:W-:-:S04]  /*8c50*/  HFMA2 R3, -RZ, RZ, 0, 0 ;  /* 0x00000000ff037431 */ /* 0x000fc800000001ff */
[----:B------:R-:W-:Y:S05]  /*8c60*/  RET.REL.NODEC R2 `(_ZN7cutlass13device_kernelINS_4conv6kernel13ConvUniversalINS1_16ConvProblemShapeILNS1_8OperatorE1ELi3EEENS1_10collective14CollectiveConvINS1_47MainloopSm100TmaUmmaWarpSpecializedImplicitGemmILS5_1ELi8ELi3ELi1ELi2EN4cute5tupleIJNSA_1CILi1EEESD_SD_EEEEENSB_IJNSC_ILi128EEENSC_ILi64EEENSB_IJSH_EEEEEENS_6half_tESK_NSA_8TiledMMAINSA_8MMA_AtomIJNSA_20SM100_MMA_F16BF16_SSISK_SK_fLi128ELi64ELNSA_4UMMA5MajorE0ELSP_1ELNSO_7ScaleInE0ELSQ_0EEEEEENSA_6LayoutISE_NSB_IJNSC_ILi0EEESU_SU_EEEEENSB_IJNSA_10UnderscoreESX_SX_EEEEENS7_6detail27Sm100ImplicitGemmTileTraitsINSA_20SM90_TMA_LOAD_IM2COLENSA_14ComposedLayoutINSA_7SwizzleILi3ELi4ELi3EEENSA_18smem_ptr_flag_bitsILi16EEENST_INSB_IJNSC_ILi8EEESH_EEENSB_IJSH_SD_EEEEEEEvEENS11_INSA_13SM90_TMA_LOADENS13_IS15_S17_NST_INSB_IJSH_S18_EEENSB_IJSD_SH_EEEEEEEvEEEENS_8epilogue10collective18CollectiveEpilogueINS1L_23Sm100TmaWarpSpecializedILi3ELi2ELi32ELb1ELb0EEEJSJ_NSB_IJNST_ISG_SD_EENST_INSC_ILi32EEESD_EEEEESK_NSB_IJNSB_IJllllEEESD_SU_EEESK_S1V_NS1L_6fusion15FusionCallbacksIS1P_NS1W_17LinearCombinationISK_fSK_fLNS_15FloatRoundStyleE2EEESJ_S1T_JEEENSA_5SM1004TMEM4LOAD26SM100_TMEM_LOAD_32dp32b32xES12_NS13_INS14_ILi2ELi4ELi3EEES17_NST_INSB_IJS18_S1R_EEENSB_IJS1R_SD_EEEEEEENSA_39AutoVectorizingCopyWithAssumedAlignmentILi128EEENSA_21SM90_TMA_STORE_IM2COLES2A_S2C_S2C_EEEvvEEEEvNT_6ParamsE) ;  /* 0xffffff7002e47950 */ /* 0x000fea0003c3ffff */
        .weak           $__internal_2_$__cuda_sm10x_tcgen05_guardrail_trap_unallocated_columns_being_dealloced
        .type           $__internal_2_$__cuda_sm10x_tcgen05_guardrail_trap_unallocated_columns_being_dealloced,@function
        .size           $__internal_2_$__cuda_sm10x_tcgen05_guardrail_trap_unallocated_columns_being_dealloced,(.L_x_155 - $__internal_2_$__cuda_sm10x_tcgen05_guardrail_trap_unallocated_columns_being_dealloced)
$__internal_2_$__cuda_sm10x_tcgen05_guardrail_trap_unallocated_columns_being_dealloced:
[----:B------:R-:W-:Y:S05]  /*8c70*/  BPT.TRAP 0x1 ;  /* 0x000000040000795c */ /* 0x000fea0000300000 */
[----:B------:R-:W-:-:S04]  /*8c80*/  MOV R3, 0x0 ;  /* 0x0000000000037802 */ /* 0x000fc80000000f00 */
[----:B------:R-:W-:Y:S05]  /*8c90*/  RET.REL.NODEC R2 `(_ZN7cutlass13device_kernelINS_4conv6kernel13ConvUniversalINS1_16ConvProblemShapeILNS1_8OperatorE1ELi3EEENS1_10collective14CollectiveConvINS1_47MainloopSm100TmaUmmaWarpSpecializedImplicitGemmILS5_1ELi8ELi3ELi1ELi2EN4cute5tupleIJNSA_1CILi1EEESD_SD_EEEEENSB_IJNSC_ILi128EEENSC_ILi64EEENSB_IJSH_EEEEEENS_6half_tESK_NSA_8TiledMMAINSA_8MMA_AtomIJNSA_20SM100_MMA_F16BF16_SSISK_SK_fLi128ELi64ELNSA_4UMMA5MajorE0ELSP_1ELNSO_7ScaleInE0ELSQ_0EEEEEENSA_6LayoutISE_NSB_IJNSC_ILi0EEESU_SU_EEEEENSB_IJNSA_10UnderscoreESX_SX_EEEEENS7_6detail27Sm100ImplicitGemmTileTraitsINSA_20SM90_TMA_LOAD_IM2COLENSA_14ComposedLayoutINSA_7SwizzleILi3ELi4ELi3EEENSA_18smem_ptr_flag_bitsILi16EEENST_INSB_IJNSC_ILi8EEESH_EEENSB_IJSH_SD_EEEEEEEvEENS11_INSA_13SM90_TMA_LOADENS13_IS15_S17_NST_INSB_IJSH_S18_EEENSB_IJSD_SH_EEEEEEEvEEEENS_8epilogue10collective18CollectiveEpilogueINS1L_23Sm100TmaWarpSpecializedILi3ELi2ELi32ELb1ELb0EEEJSJ_NSB_IJNST_ISG_SD_EENST_INSC_ILi32EEESD_EEEEESK_NSB_IJNSB_IJllllEEESD_SU_EEESK_S1V_NS1L_6fusion15FusionCallbacksIS1P_NS1W_17LinearCombinationISK_fSK_fLNS_15FloatRoundStyleE2EEESJ_S1T_JEEENSA_5SM1004TMEM4LOAD26SM100_TMEM_LOAD_32dp32b32xES12_NS13_INS14_ILi2ELi4ELi3EEES17_NST_INSB_IJS18_S1R_EEENSB_IJS1R_SD_EEEEEEENSA_39AutoVectorizingCopyWithAssumedAlignmentILi128EEENSA_21SM90_TMA_STORE_IM2COLES2A_S2C_S2C_EEEvvEEEEvNT_6ParamsE) ;  /* 0xffffff7002d87950 */ /* 0x000fea0003c3ffff */
.L_x_154:
[----:B------:R-:W-:-:S00]  /*8ca0*/  BRA `(.L_x_154) ;  /* 0xfffffffc00fc7947 */ /* 0x000fc0000383ffff */
[----:B------:R-:W-:-:S00]  /*8cb0*/  NOP ;  /* 0x0000000000007918 */ /* 0x000fc00000000000 */
        /* <DEDUP_REMOVED lines=12> */
.L_x_155:


//--------------------- .nv.global.init           --------------------------
	.section	.nv.global.init,"aw",@progbits
.nv.global.init:
	.type		$str$29,@object
	.size		$str$29,($str$30 - $str$29)
$str$29:
        /*0000*/ 	.byte	0x28, 0x61, 0x64, 0x64, 0x72, 0x65, 0x73, 0x73, 0x20, 0x26, 0x20, 0x6d, 0x61, 0x73, 0x6b, 0x29
        /*0010*/ 	.byte	0x20, 0x3d, 0x3d, 0x20, 0x30, 0x00
	.type		$str$30,@object
	.size		$str$30,($str$28 - $str$30)
$str$30:
        /*0016*/ 	.byte	0x2f, 0x74, 0x6d, 0x70, 0x2f, 0x63, 0x75, 0x74, 0x6c, 0x61, 0x73, 0x73, 0x5f, 0x73, 0x77, 0x65
        /*0026*/ 	.byte	0x65, 0x70, 0x5f, 0x73, 0x72, 0x63, 0x2f, 0x69, 0x6e, 0x63, 0x6c, 0x75, 0x64, 0x65, 0x2f, 0x63
        /*0036*/ 	.byte	0x75, 0x74, 0x65, 0x2f, 0x70, 0x6f, 0x69, 0x6e, 0x74, 0x65, 0x72, 0x5f, 0x66, 0x6c, 0x61, 0x67
        /*0046*/ 	.byte	0x67, 0x65, 0x64, 0x2e, 0x68, 0x70, 0x70, 0x00
	.type		$str$28,@object
	.size		$str$28,($str$27 - $str$28)
$str$28:
        /*004e*/ 	.byte	0x2f, 0x74, 0x6d, 0x70, 0x2f, 0x63, 0x75, 0x74, 0x6c, 0x61, 0x73, 0x73, 0x5f, 0x73, 0x77, 0x65
        /*005e*/ 	.byte	0x65, 0x70, 0x5f, 0x73, 0x72, 0x63, 0x2f, 0x69, 0x6e, 0x63, 0x6c, 0x75, 0x64, 0x65, 0x2f, 0x63
        /*006e*/ 	.byte	0x75, 0x74, 0x65, 0x2f, 0x61, 0x74, 0x6f, 0x6d, 0x2f, 0x63, 0x6f, 0x70, 0x79, 0x5f, 0x74, 0x72
        /*007e*/ 	.byte	0x61, 0x69, 0x74, 0x73, 0x5f, 0x73, 0x6d, 0x31, 0x30, 0x30, 0x2e, 0x68, 0x70, 0x70, 0x00
	.type		$str$27,@object
	.size		$str$27,(__unnamed_1 - $str$27)
$str$27:
        /*008d*/ 	.byte	0x28, 0x28, 0x75, 0x69, 0x6e, 0x74, 0x33, 0x32, 0x5f, 0x74, 0x28, 0x74, 0x68, 0x72, 0x65, 0x61
        /*009d*/ 	.byte	0x64, 0x49, 0x64, 0x78, 0x2e, 0x78, 0x29, 0x20, 0x2f, 0x20, 0x33, 0x32, 0x29, 0x20, 0x25, 0x20
        /*00ad*/ 	.byte	0x34, 0x29, 0x20, 0x3d, 0x3d, 0x20, 0x28, 0x28, 0x28, 0x74, 0x6d, 0x65, 0x6d, 0x5f, 0x61, 0x64
        /*00bd*/ 	.byte	0x64, 0x72, 0x20, 0x3e, 0x3e, 0x20, 0x31, 0x36, 0x29, 0x20, 0x2f, 0x20, 0x33, 0x32, 0x29, 0x20
        /*00cd*/ 	.byte	0x25, 0x20, 0x34, 0x29, 0x00
	.type		__unnamed_1,@object
	.size		__unnamed_1,(__unnamed_2 - __unnamed_1)
__unnamed_1:
        /*00d2*/ 	.byte	0x61, 0x75, 0x74, 0x6f, 0x20, 0x63, 0x75, 0x74, 0x65, 0x3a, 0x3a, 0x61, 0x73, 0x5f, 0x70, 0x6f
        /* <DEDUP_REMOVED lines=24> */
        /*0262*/ 	.byte	0x3e, 0x3e, 0x3e, 0x3e, 0x5d, 0x00
	.type		__unnamed_2,@object
	.size		__unnamed_2,(.L_2 - __unnamed_2)
__unnamed_2:
        /* <DEDUP_REMOVED lines=42> */
        /*0508*/ 	.byte	0x3e, 0x3e, 0x5d, 0x00
.L_2:


//--------------------- .nv.shared._ZN7cutlass13device_kernelINS_4conv6kernel13ConvUniversalINS1_16ConvProblemShapeILNS1_8OperatorE1ELi3EEENS1_10collective14CollectiveConvINS1_47MainloopSm100TmaUmmaWarpSpecializedImplicitGemmILS5_1ELi8ELi3ELi1ELi2EN4cute5tupleIJNSA_1CILi1EEESD_SD_EEEEENSB_IJNSC_ILi128EEENSC_ILi64EEENSB_IJSH_EEEEEENS_6half_tESK_NSA_8TiledMMAINSA_8MMA_AtomIJNSA_20SM100_MMA_F16BF16_SSISK_SK_fLi128ELi64ELNSA_4UMMA5MajorE0ELSP_1ELNSO_7ScaleInE0ELSQ_0EEEEEENSA_6LayoutISE_NSB_IJNSC_ILi0EEESU_SU_EEEEENSB_IJNSA_10UnderscoreESX_SX_EEEEENS7_6detail27Sm100ImplicitGemmTileTraitsINSA_20SM90_TMA_LOAD_IM2COLENSA_14ComposedLayoutINSA_7SwizzleILi3ELi4ELi3EEENSA_18smem_ptr_flag_bitsILi16EEENST_INSB_IJNSC_ILi8EEESH_EEENSB_IJSH_SD_EEEEEEEvEENS11_INSA_13SM90_TMA_LOADENS13_IS15_S17_NST_INSB_IJSH_S18_EEENSB_IJSD_SH_EEEEEEEvEEEENS_8epilogue10collective18CollectiveEpilogueINS1L_23Sm100TmaWarpSpecializedILi3ELi2ELi32ELb1ELb0EEEJSJ_NSB_IJNST_ISG_SD_EENST_INSC_ILi32EEESD_EEEEESK_NSB_IJNSB_IJllllEEESD_SU_EEESK_S1V_NS1L_6fusion15FusionCallbacksIS1P_NS1W_17LinearCombinationISK_fSK_fLNS_15FloatRoundStyleE2EEESJ_S1T_JEEENSA_5SM1004TMEM4LOAD26SM100_TMEM_LOAD_32dp32b32xES12_NS13_INS14_ILi2ELi4ELi3EEES17_NST_INSB_IJS18_S1R_EEENSB_IJS1R_SD_EEEEEEENSA_39AutoVectorizingCopyWithAssumedAlignmentILi128EEENSA_21SM90_TMA_STORE_IM2COLES2A_S2C_S2C_EEEvvEEEEvNT_6ParamsE --------------------------
	.section	.nv.shared._ZN7cutlass13device_kernelINS_4conv6kernel13ConvUniversalINS1_16ConvProblemShapeILNS1_8OperatorE1ELi3EEENS1_10collective14CollectiveConvINS1_47MainloopSm100TmaUmmaWarpSpecializedImplicitGemmILS5_1ELi8ELi3ELi1ELi2EN4cute5tupleIJNSA_1CILi1EEESD_SD_EEEEENSB_IJNSC_ILi128EEENSC_ILi64EEENSB_IJSH_EEEEEENS_6half_tESK_NSA_8TiledMMAINSA_8MMA_AtomIJNSA_20SM100_MMA_F16BF16_SSISK_SK_fLi128ELi64ELNSA_4UMMA5MajorE0ELSP_1ELNSO_7ScaleInE0ELSQ_0EEEEEENSA_6LayoutISE_NSB_IJNSC_ILi0EEESU_SU_EEEEENSB_IJNSA_10UnderscoreESX_SX_EEEEENS7_6detail27Sm100ImplicitGemmTileTraitsINSA_20SM90_TMA_LOAD_IM2COLENSA_14ComposedLayoutINSA_7SwizzleILi3ELi4ELi3EEENSA_18smem_ptr_flag_bitsILi16EEENST_INSB_IJNSC_ILi8EEESH_EEENSB_IJSH_SD_EEEEEEEvEENS11_INSA_13SM90_TMA_LOADENS13_IS15_S17_NST_INSB_IJSH_S18_EEENSB_IJSD_SH_EEEEEEEvEEEENS_8epilogue10collective18CollectiveEpilogueINS1L_23Sm100TmaWarpSpecializedILi3ELi2ELi32ELb1ELb0EEEJSJ_NSB_IJNST_ISG_SD_EENST_INSC_ILi32EEESD_EEEEESK_NSB_IJNSB_IJllllEEESD_SU_EEESK_S1V_NS1L_6fusion15FusionCallbacksIS1P_NS1W_17LinearCombinationISK_fSK_fLNS_15FloatRoundStyleE2EEESJ_S1T_JEEENSA_5SM1004TMEM4LOAD26SM100_TMEM_LOAD_32dp32b32xES12_NS13_INS14_ILi2ELi4ELi3EEES17_NST_INSB_IJS18_S1R_EEENSB_IJS1R_SD_EEEEEEENSA_39AutoVectorizingCopyWithAssumedAlignmentILi128EEENSA_21SM90_TMA_STORE_IM2COLES2A_S2C_S2C_EEEvvEEEEvNT_6ParamsE,"aw",@nobits
	.sectionflags	@""
	.align	16
	.zero		1024


//--------------------- .nv.shared.reserved.0     --------------------------
	.section	.nv.shared.reserved.0,"aw",@nobits
	.weak		__nv_reservedSMEM_offset_0_alias
	.size		__nv_reservedSMEM_offset_0_alias, 0, 64
	.other		__nv_reservedSMEM_offset_0_alias,@"STO_CUDA_RESERVED_SHARED STV_DEFAULT"
__nv_reservedSMEM_offset_0_alias:
	.zero		0
.nv.shared.reserved.0:
	.zero		64
	.weak		__nv_reservedSMEM_tcgen05_partition
	.type		__nv_reservedSMEM_tcgen05_partition,@object
	.size		__nv_reservedSMEM_tcgen05_partition,(.L_0 - __nv_reservedSMEM_tcgen05_partition)
__nv_reservedSMEM_tcgen05_partition:
	.zero		32
.L_0:


//--------------------- .nv.global                --------------------------
	.section	.nv.global,"aw",@nobits
.nv.global:
	.type		_ZN39_INTERNAL_da7d4e45_4_k_cu_1489e884_32044cute1_E,@object
	.size		_ZN39_INTERNAL_da7d4e45_4_k_cu_1489e884_32044cute1_E,(_ZN39_INTERNAL_da7d4e45_4_k_cu_1489e884_32044cuda3std3__45__cpo6cbeginE - _ZN39_INTERNAL_da7d4e45_4_k_cu_1489e884_32044cute1_E)
_ZN39_INTERNAL_da7d4e45_4_k_cu_1489e884_32044cute1_E:
	.zero		1
	.type		_ZN39_INTERNAL_da7d4e45_4_k_cu_1489e884_32044cuda3std3__45__cpo6cbeginE,@object
	.size		_ZN39_INTERNAL_da7d4e45_4_k_cu_1489e884_32044cuda3std3__45__cpo6cbeginE,(_ZN39_INTERNAL_da7d4e45_4_k_cu_1489e884_32044cuda3std3__48in_placeE - _ZN39_INTERNAL_da7d4e45_4_k_cu_1489e884_32044cuda3std3__45__cpo6cbeginE)
_ZN39_INTERNAL_da7d4e45_4_k_cu_1489e884_32044cuda3std3__45__cpo6cbeginE:
	.zero		1
	.type		_ZN39_INTERNAL_da7d4e45_4_k_cu_1489e884_32044cuda3std3__48in_placeE,@object
	.size		_ZN39_INTERNAL_da7d4e45_4_k_cu_1489e884_32044cuda3std3__48in_placeE,(_ZN39_INTERNAL_da7d4e45_4_k_cu_1489e884_32044cuda3std6ranges3__45__cpo9iter_moveE - _ZN39_INTERNAL_da7d4e45_4_k_cu_1489e884_32044cuda3std3__48in_placeE)
_ZN39_INTERNAL_da7d4e45_4_k_cu_1489e884_32044cuda3std3__48in_placeE:
	.zero		1
	.type		_ZN39_INTERNAL_da7d4e45_4_k_cu_1489e884_32044cuda3std6ranges3__45__cpo9iter_moveE,@object
	.size		_ZN39_INTERNAL_da7d4e45_4_k_cu_1489e884_32044cuda3std6ranges3__45__cpo9iter_moveE,(_ZN39_INTERNAL_da7d4e45_4_k_cu_1489e884_32044cuda3std3__45__cpo5beginE - _ZN39_INTERNAL_da7d4e45_4_k_cu_1489e884_32044cuda3std6ranges3__45__cpo9iter_moveE)
_ZN39_INTERNAL_da7d4e45_4_k_cu_1489e884_32044cuda3std6ranges3__45__cpo9iter_moveE:
	.zero		1
	.type		_ZN39_INTERNAL_da7d4e45_4_k_cu_1489e884_32044cuda3std3__45__cpo5beginE,@object
	.size		_ZN39_INTERNAL_da7d4e45_4_k_cu_1489e884_32044cuda3std3__45__cpo5beginE,(_ZN39_INTERNAL_da7d4e45_4_k_cu_1489e884_32044cuda3std3__441_GLOBAL__N__da7d4e45_4_k_cu_1489e884_32046ignoreE - _ZN39_INTERNAL_da7d4e45_4_k_cu_1489e884_32044cuda3std3__45__cpo5beginE)
_ZN39_INTERNAL_da7d4e45_4_k_cu_1489e884_32044cuda3std3__45__cpo5beginE:
	.zero		1
	.type		_ZN39_INTERNAL_da7d4e45_4_k_cu_1489e884_32044cuda3std3__441_GLOBAL__N__da7d4e45_4_k_cu_1489e884_32046ignoreE,@object
	.size		_ZN39_INTERNAL_da7d4e45_4_k_cu_1489e884_32044cuda3std3__441_GLOBAL__N__da7d4e45_4_k_cu_1489e884_32046ignoreE,(_ZN39_INTERNAL_da7d4e45_4_k_cu_1489e884_32044cute7productE - _ZN39_INTERNAL_da7d4e45_4_k_cu_1489e884_32044cuda3std3__441_GLOBAL__N__da7d4e45_4_k_cu_1489e884_32046ignoreE)
_ZN39_INTERNAL_da7d4e45_4_k_cu_1489e884_32044cuda3std3__441_GLOBAL__N__da7d4e45_4_k_cu_1489e884_32046ignoreE:
	.zero		1
	.type		_ZN39_INTERNAL_da7d4e45_4_k_cu_1489e884_32044cute7productE,@object
	.size		_ZN39_INTERNAL_da7d4e45_4_k_cu_1489e884_32044cute7productE,(_ZN39_INTERNAL_da7d4e45_4_k_cu_1489e884_32044cuda3std3__45__cpo3endE - _ZN39_INTERNAL_da7d4e45_4_k_cu_1489e884_32044cute7productE)
_ZN39_INTERNAL_da7d4e45_4_k_cu_1489e884_32044cute7productE:
	.zero		1
	.type		_ZN39_INTERNAL_da7d4e45_4_k_cu_1489e884_32044cuda3std3__45__cpo3endE,@object
	.size		_ZN39_INTERNAL_da7d4e45_4_k_cu_1489e884_32044cuda3std3__45__cpo3endE,(_ZN39_INTERNAL_da7d4e45_4_k_cu_1489e884_32044cuda3std3__419piecewise_constructE - _ZN39_INTERNAL_da7d4e45_4_k_cu_1489e884_32044cuda3std3__45__cpo3endE)
_ZN39_INTERNAL_da7d4e45_4_k_cu_1489e884_32044cuda3std3__45__cpo3endE:
	.zero		1
	.type		_ZN39_INTERNAL_da7d4e45_4_k_cu_1489e884_32044cuda3std3__419piecewise_constructE,@object
	.size		_ZN39_INTERNAL_da7d4e45_4_k_cu_1489e884_32044cuda3std3__419piecewise_constructE,(_ZN39_INTERNAL_da7d4e45_4_k_cu_1489e884_32044cuda3std3__45__cpo4cendE - _ZN39_INTERNAL_da7d4e45_4_k_cu_1489e884_32044cuda3std3__419piecewise_constructE)
_ZN39_INTERNAL_da7d4e45_4_k_cu_1489e884_32044cuda3std3__419piecewise_constructE:
	.zero		1
	.type		_ZN39_INTERNAL_da7d4e45_4_k_cu_1489e884_32044cuda3std3__45__cpo4cendE,@object
	.size		_ZN39_INTERNAL_da7d4e45_4_k_cu_1489e884_32044cuda3std3__45__cpo4cendE,(_ZN39_INTERNAL_da7d4e45_4_k_cu_1489e884_32044cuda3std6ranges3__45__cpo4swapE - _ZN39_INTERNAL_da7d4e45_4_k_cu_1489e884_32044cuda3std3__45__cpo4cendE)
_ZN39_INTERNAL_da7d4e45_4_k_cu_1489e884_32044cuda3std3__45__cpo4cendE:
	.zero		1
	.type		_ZN39_INTERNAL_da7d4e45_4_k_cu_1489e884_32044cuda3std6ranges3__45__cpo4swapE,@object
	.size		_ZN39_INTERNAL_da7d4e45_4_k_cu_1489e884_32044cuda3std6ranges3__45__cpo4swapE,(.L_10 - _ZN39_INTERNAL_da7d4e45_4_k_cu_1489e884_32044cuda3std6ranges3__45__cpo4swapE)
_ZN39_INTERNAL_da7d4e45_4_k_cu_1489e884_32044cuda3std6ranges3__45__cpo4swapE:
	.zero		1
.L_10:


//--------------------- .nv.constant0._ZN7cutlass13device_kernelINS_4conv6kernel13ConvUniversalINS1_16ConvProblemShapeILNS1_8OperatorE1ELi3EEENS1_10collective14CollectiveConvINS1_47MainloopSm100TmaUmmaWarpSpecializedImplicitGemmILS5_1ELi8ELi3ELi1ELi2EN4cute5tupleIJNSA_1CILi1EEESD_SD_EEEEENSB_IJNSC_ILi128EEENSC_ILi64EEENSB_IJSH_EEEEEENS_6half_tESK_NSA_8TiledMMAINSA_8MMA_AtomIJNSA_20SM100_MMA_F16BF16_SSISK_SK_fLi128ELi64ELNSA_4UMMA5MajorE0ELSP_1ELNSO_7ScaleInE0ELSQ_0EEEEEENSA_6LayoutISE_NSB_IJNSC_ILi0EEESU_SU_EEEEENSB_IJNSA_10UnderscoreESX_SX_EEEEENS7_6detail27Sm100ImplicitGemmTileTraitsINSA_20SM90_TMA_LOAD_IM2COLENSA_14ComposedLayoutINSA_7SwizzleILi3ELi4ELi3EEENSA_18smem_ptr_flag_bitsILi16EEENST_INSB_IJNSC_ILi8EEESH_EEENSB_IJSH_SD_EEEEEEEvEENS11_INSA_13SM90_TMA_LOADENS13_IS15_S17_NST_INSB_IJSH_S18_EEENSB_IJSD_SH_EEEEEEEvEEEENS_8epilogue10collective18CollectiveEpilogueINS1L_23Sm100TmaWarpSpecializedILi3ELi2ELi32ELb1ELb0EEEJSJ_NSB_IJNST_ISG_SD_EENST_INSC_ILi32EEESD_EEEEESK_NSB_IJNSB_IJllllEEESD_SU_EEESK_S1V_NS1L_6fusion15FusionCallbacksIS1P_NS1W_17LinearCombinationISK_fSK_fLNS_15FloatRoundStyleE2EEESJ_S1T_JEEENSA_5SM1004TMEM4LOAD26SM100_TMEM_LOAD_32dp32b32xES12_NS13_INS14_ILi2ELi4ELi3EEES17_NST_INSB_IJS18_S1R_EEENSB_IJS1R_SD_EEEEEEENSA_39AutoVectorizingCopyWithAssumedAlignmentILi128EEENSA_21SM90_TMA_STORE_IM2COLES2A_S2C_S2C_EEEvvEEEEvNT_6ParamsE --------------------------
	.section	.nv.constant0._ZN7cutlass13device_kernelINS_4conv6kernel13ConvUniversalINS1_16ConvProblemShapeILNS1_8OperatorE1ELi3EEENS1_10collective14CollectiveConvINS1_47MainloopSm100TmaUmmaWarpSpecializedImplicitGemmILS5_1ELi8ELi3ELi1ELi2EN4cute5tupleIJNSA_1CILi1EEESD_SD_EEEEENSB_IJNSC_ILi128EEENSC_ILi64EEENSB_IJSH_EEEEEENS_6half_tESK_NSA_8TiledMMAINSA_8MMA_AtomIJNSA_20SM100_MMA_F16BF16_SSISK_SK_fLi128ELi64ELNSA_4UMMA5MajorE0ELSP_1ELNSO_7ScaleInE0ELSQ_0EEEEEENSA_6LayoutISE_NSB_IJNSC_ILi0EEESU_SU_EEEEENSB_IJNSA_10UnderscoreESX_SX_EEEEENS7_6detail27Sm100ImplicitGemmTileTraitsINSA_20SM90_TMA_LOAD_IM2COLENSA_14ComposedLayoutINSA_7SwizzleILi3ELi4ELi3EEENSA_18smem_ptr_flag_bitsILi16EEENST_INSB_IJNSC_ILi8EEESH_EEENSB_IJSH_SD_EEEEEEEvEENS11_INSA_13SM90_TMA_LOADENS13_IS15_S17_NST_INSB_IJSH_S18_EEENSB_IJSD_SH_EEEEEEEvEEEENS_8epilogue10collective18CollectiveEpilogueINS1L_23Sm100TmaWarpSpecializedILi3ELi2ELi32ELb1ELb0EEEJSJ_NSB_IJNST_ISG_SD_EENST_INSC_ILi32EEESD_EEEEESK_NSB_IJNSB_IJllllEEESD_SU_EEESK_S1V_NS1L_6fusion15FusionCallbacksIS1P_NS1W_17LinearCombinationISK_fSK_fLNS_15FloatRoundStyleE2EEESJ_S1T_JEEENSA_5SM1004TMEM4LOAD26SM100_TMEM_LOAD_32dp32b32xES12_NS13_INS14_ILi2ELi4ELi3EEES17_NST_INSB_IJS18_S1R_EEENSB_IJS1R_SD_EEEEEEENSA_39AutoVectorizingCopyWithAssumedAlignmentILi128EEENSA_21SM90_TMA_STORE_IM2COLES2A_S2C_S2C_EEEvvEEEEvNT_6ParamsE,"a",@progbits
	.sectionflags	@""
	.align	4
.nv.constant0._ZN7cutlass13device_kernelINS_4conv6kernel13ConvUniversalINS1_16ConvProblemShapeILNS1_8OperatorE1ELi3EEENS1_10collective14CollectiveConvINS1_47MainloopSm100TmaUmmaWarpSpecializedImplicitGemmILS5_1ELi8ELi3ELi1ELi2EN4cute5tupleIJNSA_1CILi1EEESD_SD_EEEEENSB_IJNSC_ILi128EEENSC_ILi64EEENSB_IJSH_EEEEEENS_6half_tESK_NSA_8TiledMMAINSA_8MMA_AtomIJNSA_20SM100_MMA_F16BF16_SSISK_SK_fLi128ELi64ELNSA_4UMMA5MajorE0ELSP_1ELNSO_7ScaleInE0ELSQ_0EEEEEENSA_6LayoutISE_NSB_IJNSC_ILi0EEESU_SU_EEEEENSB_IJNSA_10UnderscoreESX_SX_EEEEENS7_6detail27Sm100ImplicitGemmTileTraitsINSA_20SM90_TMA_LOAD_IM2COLENSA_14ComposedLayoutINSA_7SwizzleILi3ELi4ELi3EEENSA_18smem_ptr_flag_bitsILi16EEENST_INSB_IJNSC_ILi8EEESH_EEENSB_IJSH_SD_EEEEEEEvEENS11_INSA_13SM90_TMA_LOADENS13_IS15_S17_NST_INSB_IJSH_S18_EEENSB_IJSD_SH_EEEEEEEvEEEENS_8epilogue10collective18CollectiveEpilogueINS1L_23Sm100TmaWarpSpecializedILi3ELi2ELi32ELb1ELb0EEEJSJ_NSB_IJNST_ISG_SD_EENST_INSC_ILi32EEESD_EEEEESK_NSB_IJNSB_IJllllEEESD_SU_EEESK_S1V_NS1L_6fusion15FusionCallbacksIS1P_NS1W_17LinearCombinationISK_fSK_fLNS_15FloatRoundStyleE2EEESJ_S1T_JEEENSA_5SM1004TMEM4LOAD26SM100_TMEM_LOAD_32dp32b32xES12_NS13_INS14_ILi2ELi4ELi3EEES17_NST_INSB_IJS18_S1R_EEENSB_IJS1R_SD_EEEEEEENSA_39AutoVectorizingCopyWithAssumedAlignmentILi128EEENSA_21SM90_TMA_STORE_IM2COLES2A_S2C_S2C_EEEvvEEEEvNT_6ParamsE:
	.zero		3200


//--------------------- SYMBOLS --------------------------

	.type		.nv.reservedSmem.offset0,@object
	.size		.nv.reservedSmem.offset0,0x4
	.type		.nv.reservedSmem.cap,@object
	.size		.nv.reservedSmem.cap,0x4
	.type		__assertfail,@function
